//
// Generated by NVIDIA NVVM Compiler
//
// Compiler Build ID: CL-36424714
// Cuda compilation tools, release 13.0, V13.0.88
// Based on NVVM 20.0.0
//

.version 9.0
.target sm_100
.address_size 64

	// .globl	_Z12floyd_kernelPiii

.visible .entry _Z12floyd_kernelPiii(
	.param .u64 .ptr .align 1 _Z12floyd_kernelPiii_param_0,
	.param .u32 _Z12floyd_kernelPiii_param_1,
	.param .u32 _Z12floyd_kernelPiii_param_2
)
{
	.reg .pred 	%p<3>;
	.reg .b32 	%r<20>;
	.reg .b64 	%rd<9>;

	ld.param.u64 	%rd2, [_Z12floyd_kernelPiii_param_0];
	ld.param.u32 	%r4, [_Z12floyd_kernelPiii_param_1];
	ld.param.u32 	%r5, [_Z12floyd_kernelPiii_param_2];
	mov.u32 	%r6, %ctaid.y;
	mov.u32 	%r7, %ntid.y;
	mov.u32 	%r8, %tid.y;
	mad.lo.s32 	%r1, %r6, %r7, %r8;
	mov.u32 	%r9, %ctaid.x;
	mov.u32 	%r10, %ntid.x;
	mov.u32 	%r11, %tid.x;
	mad.lo.s32 	%r2, %r9, %r10, %r11;
	max.s32 	%r12, %r1, %r2;
	setp.ge.s32 	%p1, %r12, %r4;
	@%p1 bra 	$L__BB0_3;
	cvta.to.global.u64 	%rd3, %rd2;
	mul.lo.s32 	%r13, %r4, %r1;
	add.s32 	%r14, %r13, %r5;
	mul.wide.s32 	%rd4, %r14, 4;
	add.s64 	%rd5, %rd3, %rd4;
	ld.global.u32 	%r15, [%rd5];
	mad.lo.s32 	%r16, %r5, %r4, %r2;
	mul.wide.s32 	%rd6, %r16, 4;
	add.s64 	%rd7, %rd3, %rd6;
	ld.global.u32 	%r17, [%rd7];
	add.s32 	%r3, %r17, %r15;
	add.s32 	%r18, %r13, %r2;
	mul.wide.s32 	%rd8, %r18, 4;
	add.s64 	%rd1, %rd3, %rd8;
	ld.global.u32 	%r19, [%rd1];
	setp.ge.s32 	%p2, %r3, %r19;
	@%p2 bra 	$L__BB0_3;
	st.global.u32 	[%rd1], %r3;
$L__BB0_3:
	ret;

}
	// .globl	_Z19floyd_block_kernel1Piii
.visible .entry _Z19floyd_block_kernel1Piii(
	.param .u64 .ptr .align 1 _Z19floyd_block_kernel1Piii_param_0,
	.param .u32 _Z19floyd_block_kernel1Piii_param_1,
	.param .u32 _Z19floyd_block_kernel1Piii_param_2
)
{
	.reg .pred 	%p<17>;
	.reg .b32 	%r<91>;
	.reg .b64 	%rd<25>;

	ld.param.u64 	%rd19, [_Z19floyd_block_kernel1Piii_param_0];
	ld.param.u32 	%r33, [_Z19floyd_block_kernel1Piii_param_1];
	ld.param.u32 	%r34, [_Z19floyd_block_kernel1Piii_param_2];
	cvta.to.global.u64 	%rd20, %rd19;
	shl.b32 	%r35, %r34, 4;
	mov.u32 	%r36, %tid.y;
	add.s32 	%r37, %r35, %r36;
	mov.u32 	%r38, %tid.x;
	add.s32 	%r39, %r35, %r38;
	mul.lo.s32 	%r40, %r37, %r33;
	add.s32 	%r41, %r40, %r39;
	mul.wide.s32 	%rd21, %r41, 4;
	add.s64 	%rd1, %rd20, %rd21;
	ld.global.u32 	%r77, [%rd1];
	add.s32 	%r42, %r35, %r40;
	mul.wide.s32 	%rd22, %r42, 4;
	add.s64 	%rd2, %rd20, %rd22;
	ld.global.u32 	%r43, [%rd2];
	mad.lo.s32 	%r44, %r35, %r33, %r39;
	mul.wide.s32 	%rd23, %r44, 4;
	add.s64 	%rd3, %rd20, %rd23;
	ld.global.u32 	%r45, [%rd3];
	add.s32 	%r2, %r45, %r43;
	setp.ge.s32 	%p1, %r2, %r77;
	@%p1 bra 	$L__BB1_2;
	st.global.u32 	[%rd1], %r2;
	mov.u32 	%r77, %r2;
$L__BB1_2:
	ld.global.u32 	%r46, [%rd2+4];
	mul.wide.s32 	%rd4, %r33, 4;
	add.s64 	%rd5, %rd3, %rd4;
	ld.global.u32 	%r47, [%rd5];
	add.s32 	%r4, %r47, %r46;
	setp.ge.s32 	%p2, %r4, %r77;
	@%p2 bra 	$L__BB1_4;
	st.global.u32 	[%rd1], %r4;
	mov.u32 	%r77, %r4;
$L__BB1_4:
	ld.global.u32 	%r48, [%rd2+8];
	add.s64 	%rd6, %rd5, %rd4;
	ld.global.u32 	%r49, [%rd6];
	add.s32 	%r6, %r49, %r48;
	setp.ge.s32 	%p3, %r6, %r77;
	@%p3 bra 	$L__BB1_6;
	st.global.u32 	[%rd1], %r6;
	mov.u32 	%r77, %r6;
$L__BB1_6:
	ld.global.u32 	%r50, [%rd2+12];
	add.s64 	%rd7, %rd6, %rd4;
	ld.global.u32 	%r51, [%rd7];
	add.s32 	%r8, %r51, %r50;
	setp.ge.s32 	%p4, %r8, %r77;
	@%p4 bra 	$L__BB1_8;
	st.global.u32 	[%rd1], %r8;
	mov.u32 	%r77, %r8;
$L__BB1_8:
	ld.global.u32 	%r52, [%rd2+16];
	add.s64 	%rd8, %rd7, %rd4;
	ld.global.u32 	%r53, [%rd8];
	add.s32 	%r10, %r53, %r52;
	setp.ge.s32 	%p5, %r10, %r77;
	@%p5 bra 	$L__BB1_10;
	st.global.u32 	[%rd1], %r10;
	mov.u32 	%r77, %r10;
$L__BB1_10:
	ld.global.u32 	%r54, [%rd2+20];
	add.s64 	%rd9, %rd8, %rd4;
	ld.global.u32 	%r55, [%rd9];
	add.s32 	%r12, %r55, %r54;
	setp.ge.s32 	%p6, %r12, %r77;
	@%p6 bra 	$L__BB1_12;
	st.global.u32 	[%rd1], %r12;
	mov.u32 	%r77, %r12;
$L__BB1_12:
	ld.global.u32 	%r56, [%rd2+24];
	add.s64 	%rd10, %rd9, %rd4;
	ld.global.u32 	%r57, [%rd10];
	add.s32 	%r14, %r57, %r56;
	setp.ge.s32 	%p7, %r14, %r77;
	@%p7 bra 	$L__BB1_14;
	st.global.u32 	[%rd1], %r14;
	mov.u32 	%r77, %r14;
$L__BB1_14:
	ld.global.u32 	%r58, [%rd2+28];
	add.s64 	%rd11, %rd10, %rd4;
	ld.global.u32 	%r59, [%rd11];
	add.s32 	%r16, %r59, %r58;
	setp.ge.s32 	%p8, %r16, %r77;
	@%p8 bra 	$L__BB1_16;
	st.global.u32 	[%rd1], %r16;
	mov.u32 	%r77, %r16;
$L__BB1_16:
	ld.global.u32 	%r60, [%rd2+32];
	add.s64 	%rd12, %rd11, %rd4;
	ld.global.u32 	%r61, [%rd12];
	add.s32 	%r18, %r61, %r60;
	setp.ge.s32 	%p9, %r18, %r77;
	@%p9 bra 	$L__BB1_18;
	st.global.u32 	[%rd1], %r18;
	mov.u32 	%r77, %r18;
$L__BB1_18:
	ld.global.u32 	%r62, [%rd2+36];
	add.s64 	%rd13, %rd12, %rd4;
	ld.global.u32 	%r63, [%rd13];
	add.s32 	%r20, %r63, %r62;
	setp.ge.s32 	%p10, %r20, %r77;
	@%p10 bra 	$L__BB1_20;
	st.global.u32 	[%rd1], %r20;
	mov.u32 	%r77, %r20;
$L__BB1_20:
	ld.global.u32 	%r64, [%rd2+40];
	add.s64 	%rd14, %rd13, %rd4;
	ld.global.u32 	%r65, [%rd14];
	add.s32 	%r22, %r65, %r64;
	setp.ge.s32 	%p11, %r22, %r77;
	@%p11 bra 	$L__BB1_22;
	st.global.u32 	[%rd1], %r22;
	mov.u32 	%r77, %r22;
$L__BB1_22:
	ld.global.u32 	%r66, [%rd2+44];
	add.s64 	%rd15, %rd14, %rd4;
	ld.global.u32 	%r67, [%rd15];
	add.s32 	%r24, %r67, %r66;
	setp.ge.s32 	%p12, %r24, %r77;
	@%p12 bra 	$L__BB1_24;
	st.global.u32 	[%rd1], %r24;
	mov.u32 	%r77, %r24;
$L__BB1_24:
	ld.global.u32 	%r68, [%rd2+48];
	add.s64 	%rd16, %rd15, %rd4;
	ld.global.u32 	%r69, [%rd16];
	add.s32 	%r26, %r69, %r68;
	setp.ge.s32 	%p13, %r26, %r77;
	@%p13 bra 	$L__BB1_26;
	st.global.u32 	[%rd1], %r26;
	mov.u32 	%r77, %r26;
$L__BB1_26:
	ld.global.u32 	%r70, [%rd2+52];
	add.s64 	%rd17, %rd16, %rd4;
	ld.global.u32 	%r71, [%rd17];
	add.s32 	%r28, %r71, %r70;
	setp.ge.s32 	%p14, %r28, %r77;
	@%p14 bra 	$L__BB1_28;
	st.global.u32 	[%rd1], %r28;
	mov.u32 	%r77, %r28;
$L__BB1_28:
	ld.global.u32 	%r72, [%rd2+56];
	add.s64 	%rd18, %rd17, %rd4;
	ld.global.u32 	%r73, [%rd18];
	add.s32 	%r30, %r73, %r72;
	setp.ge.s32 	%p15, %r30, %r77;
	@%p15 bra 	$L__BB1_30;
	st.global.u32 	[%rd1], %r30;
	mov.u32 	%r77, %r30;
$L__BB1_30:
	ld.global.u32 	%r74, [%rd2+60];
	add.s64 	%rd24, %rd18, %rd4;
	ld.global.u32 	%r75, [%rd24];
	add.s32 	%r32, %r75, %r74;
	setp.ge.s32 	%p16, %r32, %r77;
	@%p16 bra 	$L__BB1_32;
	st.global.u32 	[%rd1], %r32;
$L__BB1_32:
	ret;

}
	// .globl	_Z19floyd_block_kernel2Piii
.visible .entry _Z19floyd_block_kernel2Piii(
	.param .u64 .ptr .align 1 _Z19floyd_block_kernel2Piii_param_0,
	.param .u32 _Z19floyd_block_kernel2Piii_param_1,
	.param .u32 _Z19floyd_block_kernel2Piii_param_2
)
{
	.reg .pred 	%p<6>;
	.reg .b32 	%r<58>;
	.reg .b64 	%rd<15>;

	ld.param.u64 	%rd4, [_Z19floyd_block_kernel2Piii_param_0];
	ld.param.u32 	%r32, [_Z19floyd_block_kernel2Piii_param_1];
	ld.param.u32 	%r33, [_Z19floyd_block_kernel2Piii_param_2];
	cvta.to.global.u64 	%rd1, %rd4;
	mov.u32 	%r1, %ctaid.x;
	setp.eq.s32 	%p1, %r1, %r33;
	@%p1 bra 	$L__BB2_9;
	shl.b32 	%r2, %r1, 4;
	mov.u32 	%r3, %tid.y;
	add.s32 	%r4, %r2, %r3;
	shl.b32 	%r56, %r33, 4;
	mov.u32 	%r34, %tid.x;
	add.s32 	%r6, %r56, %r34;
	add.s32 	%r7, %r56, 16;
	mul.lo.s32 	%r35, %r32, %r4;
	add.s32 	%r36, %r6, %r35;
	mul.wide.s32 	%rd5, %r36, 4;
	add.s64 	%rd2, %rd1, %rd5;
	ld.global.u32 	%r52, [%rd2];
	shl.b32 	%r37, %r32, 4;
	add.s32 	%r38, %r37, 16;
	mad.lo.s32 	%r49, %r33, %r38, %r34;
	add.s32 	%r48, %r35, %r56;
	mov.u32 	%r51, %r56;
$L__BB2_2:
	mul.wide.s32 	%rd6, %r48, 4;
	add.s64 	%rd7, %rd1, %rd6;
	ld.global.u32 	%r39, [%rd7];
	mul.wide.s32 	%rd8, %r49, 4;
	add.s64 	%rd9, %rd1, %rd8;
	ld.global.u32 	%r40, [%rd9];
	add.s32 	%r15, %r40, %r39;
	setp.ge.s32 	%p2, %r15, %r52;
	@%p2 bra 	$L__BB2_4;
	st.global.u32 	[%rd2], %r15;
	mov.u32 	%r52, %r15;
$L__BB2_4:
	add.s32 	%r51, %r51, 1;
	add.s32 	%r49, %r49, %r32;
	add.s32 	%r48, %r48, 1;
	setp.lt.s32 	%p3, %r51, %r7;
	@%p3 bra 	$L__BB2_2;
	mul.lo.s32 	%r41, %r6, %r32;
	add.s32 	%r42, %r41, %r4;
	mul.wide.s32 	%rd10, %r42, 4;
	add.s64 	%rd3, %rd1, %rd10;
	ld.global.u32 	%r57, [%rd3];
	mul.lo.s32 	%r43, %r33, %r32;
	shl.b32 	%r44, %r43, 4;
	add.s32 	%r45, %r3, %r44;
	add.s32 	%r54, %r45, %r2;
	add.s32 	%r53, %r41, %r56;
$L__BB2_6:
	mul.wide.s32 	%rd11, %r53, 4;
	add.s64 	%rd12, %rd1, %rd11;
	ld.global.u32 	%r46, [%rd12];
	mul.wide.s32 	%rd13, %r54, 4;
	add.s64 	%rd14, %rd1, %rd13;
	ld.global.u32 	%r47, [%rd14];
	add.s32 	%r27, %r47, %r46;
	setp.ge.s32 	%p4, %r27, %r57;
	@%p4 bra 	$L__BB2_8;
	st.global.u32 	[%rd3], %r27;
	mov.u32 	%r57, %r27;
$L__BB2_8:
	add.s32 	%r56, %r56, 1;
	add.s32 	%r54, %r54, %r32;
	add.s32 	%r53, %r53, 1;
	setp.lt.s32 	%p5, %r56, %r7;
	@%p5 bra 	$L__BB2_6;
$L__BB2_9:
	ret;

}
	// .globl	_Z19floyd_block_kernel3Piii
.visible .entry _Z19floyd_block_kernel3Piii(
	.param .u64 .ptr .align 1 _Z19floyd_block_kernel3Piii_param_0,
	.param .u32 _Z19floyd_block_kernel3Piii_param_1,
	.param .u32 _Z19floyd_block_kernel3Piii_param_2
)
{
	.reg .pred 	%p<20>;
	.reg .b32 	%r<95>;
	.reg .b64 	%rd<25>;

	ld.param.u64 	%rd19, [_Z19floyd_block_kernel3Piii_param_0];
	ld.param.u32 	%r35, [_Z19floyd_block_kernel3Piii_param_1];
	ld.param.u32 	%r36, [_Z19floyd_block_kernel3Piii_param_2];
	mov.u32 	%r1, %ctaid.x;
	setp.eq.s32 	%p1, %r1, %r36;
	mov.u32 	%r2, %ctaid.y;
	setp.eq.s32 	%p2, %r2, %r36;
	or.pred  	%p3, %p1, %p2;
	@%p3 bra 	$L__BB3_33;
	cvta.to.global.u64 	%rd20, %rd19;
	shl.b32 	%r37, %r2, 4;
	mov.u32 	%r38, %tid.y;
	add.s32 	%r39, %r37, %r38;
	shl.b32 	%r40, %r1, 4;
	mov.u32 	%r41, %tid.x;
	add.s32 	%r42, %r40, %r41;
	shl.b32 	%r43, %r36, 4;
	mul.lo.s32 	%r44, %r35, %r39;
	add.s32 	%r45, %r44, %r42;
	mul.wide.s32 	%rd21, %r45, 4;
	add.s64 	%rd1, %rd20, %rd21;
	ld.global.u32 	%r81, [%rd1];
	add.s32 	%r46, %r43, %r44;
	mul.wide.s32 	%rd22, %r46, 4;
	add.s64 	%rd2, %rd20, %rd22;
	ld.global.u32 	%r47, [%rd2];
	mad.lo.s32 	%r48, %r43, %r35, %r42;
	mul.wide.s32 	%rd23, %r48, 4;
	add.s64 	%rd3, %rd20, %rd23;
	ld.global.u32 	%r49, [%rd3];
	add.s32 	%r4, %r49, %r47;
	setp.ge.s32 	%p4, %r4, %r81;
	@%p4 bra 	$L__BB3_3;
	st.global.u32 	[%rd1], %r4;
	mov.u32 	%r81, %r4;
$L__BB3_3:
	ld.global.u32 	%r50, [%rd2+4];
	mul.wide.s32 	%rd4, %r35, 4;
	add.s64 	%rd5, %rd3, %rd4;
	ld.global.u32 	%r51, [%rd5];
	add.s32 	%r6, %r51, %r50;
	setp.ge.s32 	%p5, %r6, %r81;
	@%p5 bra 	$L__BB3_5;
	st.global.u32 	[%rd1], %r6;
	mov.u32 	%r81, %r6;
$L__BB3_5:
	ld.global.u32 	%r52, [%rd2+8];
	add.s64 	%rd6, %rd5, %rd4;
	ld.global.u32 	%r53, [%rd6];
	add.s32 	%r8, %r53, %r52;
	setp.ge.s32 	%p6, %r8, %r81;
	@%p6 bra 	$L__BB3_7;
	st.global.u32 	[%rd1], %r8;
	mov.u32 	%r81, %r8;
$L__BB3_7:
	ld.global.u32 	%r54, [%rd2+12];
	add.s64 	%rd7, %rd6, %rd4;
	ld.global.u32 	%r55, [%rd7];
	add.s32 	%r10, %r55, %r54;
	setp.ge.s32 	%p7, %r10, %r81;
	@%p7 bra 	$L__BB3_9;
	st.global.u32 	[%rd1], %r10;
	mov.u32 	%r81, %r10;
$L__BB3_9:
	ld.global.u32 	%r56, [%rd2+16];
	add.s64 	%rd8, %rd7, %rd4;
	ld.global.u32 	%r57, [%rd8];
	add.s32 	%r12, %r57, %r56;
	setp.ge.s32 	%p8, %r12, %r81;
	@%p8 bra 	$L__BB3_11;
	st.global.u32 	[%rd1], %r12;
	mov.u32 	%r81, %r12;
$L__BB3_11:
	ld.global.u32 	%r58, [%rd2+20];
	add.s64 	%rd9, %rd8, %rd4;
	ld.global.u32 	%r59, [%rd9];
	add.s32 	%r14, %r59, %r58;
	setp.ge.s32 	%p9, %r14, %r81;
	@%p9 bra 	$L__BB3_13;
	st.global.u32 	[%rd1], %r14;
	mov.u32 	%r81, %r14;
$L__BB3_13:
	ld.global.u32 	%r60, [%rd2+24];
	add.s64 	%rd10, %rd9, %rd4;
	ld.global.u32 	%r61, [%rd10];
	add.s32 	%r16, %r61, %r60;
	setp.ge.s32 	%p10, %r16, %r81;
	@%p10 bra 	$L__BB3_15;
	st.global.u32 	[%rd1], %r16;
	mov.u32 	%r81, %r16;
$L__BB3_15:
	ld.global.u32 	%r62, [%rd2+28];
	add.s64 	%rd11, %rd10, %rd4;
	ld.global.u32 	%r63, [%rd11];
	add.s32 	%r18, %r63, %r62;
	setp.ge.s32 	%p11, %r18, %r81;
	@%p11 bra 	$L__BB3_17;
	st.global.u32 	[%rd1], %r18;
	mov.u32 	%r81, %r18;
$L__BB3_17:
	ld.global.u32 	%r64, [%rd2+32];
	add.s64 	%rd12, %rd11, %rd4;
	ld.global.u32 	%r65, [%rd12];
	add.s32 	%r20, %r65, %r64;
	setp.ge.s32 	%p12, %r20, %r81;
	@%p12 bra 	$L__BB3_19;
	st.global.u32 	[%rd1], %r20;
	mov.u32 	%r81, %r20;
$L__BB3_19:
	ld.global.u32 	%r66, [%rd2+36];
	add.s64 	%rd13, %rd12, %rd4;
	ld.global.u32 	%r67, [%rd13];
	add.s32 	%r22, %r67, %r66;
	setp.ge.s32 	%p13, %r22, %r81;
	@%p13 bra 	$L__BB3_21;
	st.global.u32 	[%rd1], %r22;
	mov.u32 	%r81, %r22;
$L__BB3_21:
	ld.global.u32 	%r68, [%rd2+40];
	add.s64 	%rd14, %rd13, %rd4;
	ld.global.u32 	%r69, [%rd14];
	add.s32 	%r24, %r69, %r68;
	setp.ge.s32 	%p14, %r24, %r81;
	@%p14 bra 	$L__BB3_23;
	st.global.u32 	[%rd1], %r24;
	mov.u32 	%r81, %r24;
$L__BB3_23:
	ld.global.u32 	%r70, [%rd2+44];
	add.s64 	%rd15, %rd14, %rd4;
	ld.global.u32 	%r71, [%rd15];
	add.s32 	%r26, %r71, %r70;
	setp.ge.s32 	%p15, %r26, %r81;
	@%p15 bra 	$L__BB3_25;
	st.global.u32 	[%rd1], %r26;
	mov.u32 	%r81, %r26;
$L__BB3_25:
	ld.global.u32 	%r72, [%rd2+48];
	add.s64 	%rd16, %rd15, %rd4;
	ld.global.u32 	%r73, [%rd16];
	add.s32 	%r28, %r73, %r72;
	setp.ge.s32 	%p16, %r28, %r81;
	@%p16 bra 	$L__BB3_27;
	st.global.u32 	[%rd1], %r28;
	mov.u32 	%r81, %r28;
$L__BB3_27:
	ld.global.u32 	%r74, [%rd2+52];
	add.s64 	%rd17, %rd16, %rd4;
	ld.global.u32 	%r75, [%rd17];
	add.s32 	%r30, %r75, %r74;
	setp.ge.s32 	%p17, %r30, %r81;
	@%p17 bra 	$L__BB3_29;
	st.global.u32 	[%rd1], %r30;
	mov.u32 	%r81, %r30;
$L__BB3_29:
	ld.global.u32 	%r76, [%rd2+56];
	add.s64 	%rd18, %rd17, %rd4;
	ld.global.u32 	%r77, [%rd18];
	add.s32 	%r32, %r77, %r76;
	setp.ge.s32 	%p18, %r32, %r81;
	@%p18 bra 	$L__BB3_31;
	st.global.u32 	[%rd1], %r32;
	mov.u32 	%r81, %r32;
$L__BB3_31:
	ld.global.u32 	%r78, [%rd2+60];
	add.s64 	%rd24, %rd18, %rd4;
	ld.global.u32 	%r79, [%rd24];
	add.s32 	%r34, %r79, %r78;
	setp.ge.s32 	%p19, %r34, %r81;
	@%p19 bra 	$L__BB3_33;
	st.global.u32 	[%rd1], %r34;
$L__BB3_33:
	ret;

}


// ===== COMPILED SASS (sm_100) =====

	.target	sm_100

	.elftype	@"ET_EXEC"


//--------------------- .note.nv.tkinfo           --------------------------
	.section	.note.nv.tkinfo,"",@"SHT_NOTE"
	.sectionflags	@"SHF_NOTE_NV_TKINFO"
	.tkinfo
        /*0018*/ 	.word	0x00000002
        /*0030*/ 	.string	""
        /*0030*/ 	.string	"ptxas"
        /*0030*/ 	.string	"Cuda compilation tools, release 13.0, V13.0.88"
        /*0030*/ 	.string	"Build cuda_13.0.r13.0/compiler.36424714_0"
        /*0030*/ 	.string	"-arch sm_100 -m 64 "



//--------------------- .note.nv.cuinfo           --------------------------
	.section	.note.nv.cuinfo,"",@"SHT_NOTE"
	.sectionflags	@"SHF_NOTE_NV_CUINFO"
        /*0018*/ 	.short	0x0002
        /*001a*/ 	.short	0x0064
        /*001c*/ 	.short	0x0082
	.zero		2


//--------------------- .nv.info                  --------------------------
	.section	.nv.info,"",@"SHT_CUDA_INFO"
	.align	4


	//----- nvinfo : EIATTR_REGCOUNT
	.align		4
        /*0000*/ 	.byte	0x04, 0x2f
        /*0002*/ 	.short	(.L_1 - .L_0)
	.align		4
.L_0:
        /*0004*/ 	.word	index@(_Z12floyd_kernelPiii)
        /*0008*/ 	.word	0x0000000e


	//----- nvinfo : EIATTR_FRAME_SIZE
	.align		4
.L_1:
        /*000c*/ 	.byte	0x04, 0x11
        /*000e*/ 	.short	(.L_3 - .L_2)
	.align		4
.L_2:
        /*0010*/ 	.word	index@(_Z12floyd_kernelPiii)
        /*0014*/ 	.word	0x00000000


	//----- nvinfo : EIATTR_REGCOUNT
	.align		4
.L_3:
        /*0018*/ 	.byte	0x04, 0x2f
        /*001a*/ 	.short	(.L_5 - .L_4)
	.align		4
.L_4:
        /*001c*/ 	.word	index@(_Z19floyd_block_kernel1Piii)
        /*0020*/ 	.word	0x00000012


	//----- nvinfo : EIATTR_FRAME_SIZE
	.align		4
.L_5:
        /*0024*/ 	.byte	0x04, 0x11
        /*0026*/ 	.short	(.L_7 - .L_6)
	.align		4
.L_6:
        /*0028*/ 	.word	index@(_Z19floyd_block_kernel1Piii)
        /*002c*/ 	.word	0x00000000


	//----- nvinfo : EIATTR_REGCOUNT
	.align		4
.L_7:
        /*0030*/ 	.byte	0x04, 0x2f
        /*0032*/ 	.short	(.L_9 - .L_8)
	.align		4
.L_8:
        /*0034*/ 	.word	index@(_Z19floyd_block_kernel2Piii)
        /*0038*/ 	.word	0x0000001c


	//----- nvinfo : EIATTR_FRAME_SIZE
	.align		4
.L_9:
        /*003c*/ 	.byte	0x04, 0x11
        /*003e*/ 	.short	(.L_11 - .L_10)
	.align		4
.L_10:
        /*0040*/ 	.word	index@(_Z19floyd_block_kernel2Piii)
        /*0044*/ 	.word	0x00000000


	//----- nvinfo : EIATTR_REGCOUNT
	.align		4
.L_11:
        /*0048*/ 	.byte	0x04, 0x2f
        /*004a*/ 	.short	(.L_13 - .L_12)
	.align		4
.L_12:
        /*004c*/ 	.word	index@(_Z19floyd_block_kernel3Piii)
        /*0050*/ 	.word	0x00000012


	//----- nvinfo : EIATTR_FRAME_SIZE
	.align		4
.L_13:
        /*0054*/ 	.byte	0x04, 0x11
        /*0056*/ 	.short	(.L_15 - .L_14)
	.align		4
.L_14:
        /*0058*/ 	.word	index@(_Z19floyd_block_kernel3Piii)
        /*005c*/ 	.word	0x00000000


	//----- nvinfo : EIATTR_MIN_STACK_SIZE
	.align		4
.L_15:
        /*0060*/ 	.byte	0x04, 0x12
        /*0062*/ 	.short	(.L_17 - .L_16)
	.align		4
.L_16:
        /*0064*/ 	.word	index@(_Z19floyd_block_kernel3Piii)
        /*0068*/ 	.word	0x00000000


	//----- nvinfo : EIATTR_MIN_STACK_SIZE
	.align		4
.L_17:
        /*006c*/ 	.byte	0x04, 0x12
        /*006e*/ 	.short	(.L_19 - .L_18)
	.align		4
.L_18:
        /*0070*/ 	.word	index@(_Z19floyd_block_kernel2Piii)
        /*0074*/ 	.word	0x00000000


	//----- nvinfo : EIATTR_MIN_STACK_SIZE
	.align		4
.L_19:
        /*0078*/ 	.byte	0x04, 0x12
        /*007a*/ 	.short	(.L_21 - .L_20)
	.align		4
.L_20:
        /*007c*/ 	.word	index@(_Z19floyd_block_kernel1Piii)
        /*0080*/ 	.word	0x00000000


	//----- nvinfo : EIATTR_MIN_STACK_SIZE
	.align		4
.L_21:
        /*0084*/ 	.byte	0x04, 0x12
        /*0086*/ 	.short	(.L_23 - .L_22)
	.align		4
.L_22:
        /*0088*/ 	.word	index@(_Z12floyd_kernelPiii)
        /*008c*/ 	.word	0x00000000
.L_23:


//--------------------- .nv.compat                --------------------------
	.section	.nv.compat,"",@"SHT_CUDA_COMPAT_INFO"
	.align	4
        /*0000*/ 	.byte	0x02, 0x09, 0x00, 0x00, 0x02, 0x02, 0x01, 0x00, 0x02, 0x05, 0x05, 0x00, 0x03, 0x07, 0x01, 0x01
        /*0010*/ 	.byte	0x02, 0x03, 0x00, 0x00, 0x02, 0x06, 0x01, 0x00, 0x04, 0x0b, 0x08, 0x00, 0x09, 0x00, 0x00, 0x00
        /*0020*/ 	.byte	0x00, 0x00, 0x00, 0x00


//--------------------- .nv.info._Z19floyd_block_kernel3Piii --------------------------
	.section	.nv.info._Z19floyd_block_kernel3Piii,"",@"SHT_CUDA_INFO"
	.sectionflags	@""
	.align	4


	//----- nvinfo : EIATTR_CUDA_API_VERSION
	.align		4
        /*0000*/ 	.byte	0x04, 0x37
        /*0002*/ 	.short	(.L_25 - .L_24)
.L_24:
        /*0004*/ 	.word	0x00000082


	//----- nvinfo : EIATTR_KPARAM_INFO
	.align		4
.L_25:
        /*0008*/ 	.byte	0x04, 0x17
        /*000a*/ 	.short	(.L_27 - .L_26)
.L_26:
        /*000c*/ 	.word	0x00000000
        /*0010*/ 	.short	0x0002
        /*0012*/ 	.short	0x000c
        /*0014*/ 	.byte	0x00, 0xf0, 0x11, 0x00


	//----- nvinfo : EIATTR_KPARAM_INFO
	.align		4
.L_27:
        /*0018*/ 	.byte	0x04, 0x17
        /*001a*/ 	.short	(.L_29 - .L_28)
.L_28:
        /*001c*/ 	.word	0x00000000
        /*0020*/ 	.short	0x0001
        /*0022*/ 	.short	0x0008
        /*0024*/ 	.byte	0x00, 0xf0, 0x11, 0x00


	//----- nvinfo : EIATTR_KPARAM_INFO
	.align		4
.L_29:
        /*0028*/ 	.byte	0x04, 0x17
        /*002a*/ 	.short	(.L_31 - .L_30)
.L_30:
        /*002c*/ 	.word	0x00000000
        /*0030*/ 	.short	0x0000
        /*0032*/ 	.short	0x0000
        /*0034*/ 	.byte	0x00, 0xf5, 0x21, 0x00


	//----- nvinfo : EIATTR_SPARSE_MMA_MASK
	.align		4
.L_31:
        /*0038*/ 	.byte	0x03, 0x50
        /*003a*/ 	.short	0x0000


	//----- nvinfo : EIATTR_MAXREG_COUNT
	.align		4
        /*003c*/ 	.byte	0x03, 0x1b
        /*003e*/ 	.short	0x00ff


	//----- nvinfo : EIATTR_MERCURY_ISA_VERSION
	.align		4
        /*0040*/ 	.byte	0x03, 0x5f
        /*0042*/ 	.short	0x0101


	//----- nvinfo : EIATTR_VRC_CTA_INIT_COUNT
	.align		4
        /*0044*/ 	.byte	0x02, 0x4a
	.zero		1
	.zero		1


	//----- nvinfo : EIATTR_EXIT_INSTR_OFFSETS
	.align		4
        /*0048*/ 	.byte	0x04, 0x1c
        /*004a*/ 	.short	(.L_33 - .L_32)


	//   ....[0]....
.L_32:
        /*004c*/ 	.word	0x00000060


	//   ....[1]....
        /*0050*/ 	.word	0x00000830


	//   ....[2]....
        /*0054*/ 	.word	0x00000850


	//----- nvinfo : EIATTR_CBANK_PARAM_SIZE
	.align		4
.L_33:
        /*0058*/ 	.byte	0x03, 0x19
        /*005a*/ 	.short	0x0010


	//----- nvinfo : EIATTR_PARAM_CBANK
	.align		4
        /*005c*/ 	.byte	0x04, 0x0a
        /*005e*/ 	.short	(.L_35 - .L_34)
	.align		4
.L_34:
        /*0060*/ 	.word	index@(.nv.constant0._Z19floyd_block_kernel3Piii)
        /*0064*/ 	.short	0x0380
        /*0066*/ 	.short	0x0010


	//----- nvinfo : EIATTR_SW_WAR
	.align		4
.L_35:
        /*0068*/ 	.byte	0x04, 0x36
        /*006a*/ 	.short	(.L_37 - .L_36)
.L_36:
        /*006c*/ 	.word	0x00000008
.L_37:


//--------------------- .nv.info._Z19floyd_block_kernel2Piii --------------------------
	.section	.nv.info._Z19floyd_block_kernel2Piii,"",@"SHT_CUDA_INFO"
	.sectionflags	@""
	.align	4


	//----- nvinfo : EIATTR_CUDA_API_VERSION
	.align		4
        /*0000*/ 	.byte	0x04, 0x37
        /*0002*/ 	.short	(.L_39 - .L_38)
.L_38:
        /*0004*/ 	.word	0x00000082


	//----- nvinfo : EIATTR_KPARAM_INFO
	.align		4
.L_39:
        /*0008*/ 	.byte	0x04, 0x17
        /*000a*/ 	.short	(.L_41 - .L_40)
.L_40:
        /*000c*/ 	.word	0x00000000
        /*0010*/ 	.short	0x0002
        /*0012*/ 	.short	0x000c
        /*0014*/ 	.byte	0x00, 0xf0, 0x11, 0x00


	//----- nvinfo : EIATTR_KPARAM_INFO
	.align		4
.L_41:
        /*0018*/ 	.byte	0x04, 0x17
        /*001a*/ 	.short	(.L_43 - .L_42)
.L_42:
        /*001c*/ 	.word	0x00000000
        /*0020*/ 	.short	0x0001
        /*0022*/ 	.short	0x0008
        /*0024*/ 	.byte	0x00, 0xf0, 0x11, 0x00


	//----- nvinfo : EIATTR_KPARAM_INFO
	.align		4
.L_43:
        /*0028*/ 	.byte	0x04, 0x17
        /*002a*/ 	.short	(.L_45 - .L_44)
.L_44:
        /*002c*/ 	.word	0x00000000
        /*0030*/ 	.short	0x0000
        /*0032*/ 	.short	0x0000
        /*0034*/ 	.byte	0x00, 0xf5, 0x21, 0x00


	//----- nvinfo : EIATTR_SPARSE_MMA_MASK
	.align		4
.L_45:
        /*0038*/ 	.byte	0x03, 0x50
        /*003a*/ 	.short	0x0000


	//----- nvinfo : EIATTR_MAXREG_COUNT
	.align		4
        /*003c*/ 	.byte	0x03, 0x1b
        /*003e*/ 	.short	0x00ff


	//----- nvinfo : EIATTR_MERCURY_ISA_VERSION
	.align		4
        /*0040*/ 	.byte	0x03, 0x5f
        /*0042*/ 	.short	0x0101


	//----- nvinfo : EIATTR_VRC_CTA_INIT_COUNT
	.align		4
        /*0044*/ 	.byte	0x02, 0x4a
	.zero		1
	.zero		1


	//----- nvinfo : EIATTR_EXIT_INSTR_OFFSETS
	.align		4
        /*0048*/ 	.byte	0x04, 0x1c
        /*004a*/ 	.short	(.L_47 - .L_46)


	//   ....[0]....
.L_46:
        /*004c*/ 	.word	0x00000040


	//   ....[1]....
        /*0050*/ 	.word	0x00000be0


	//   ....[2]....
        /*0054*/ 	.word	0x00000c50


	//   ....[3]....
        /*0058*/ 	.word	0x00000c70


	//----- nvinfo : EIATTR_CBANK_PARAM_SIZE
	.align		4
.L_47:
        /*005c*/ 	.byte	0x03, 0x19
        /*005e*/ 	.short	0x0010


	//----- nvinfo : EIATTR_PARAM_CBANK
	.align		4
        /*0060*/ 	.byte	0x04, 0x0a
        /*0062*/ 	.short	(.L_49 - .L_48)
	.align		4
.L_48:
        /*0064*/ 	.word	index@(.nv.constant0._Z19floyd_block_kernel2Piii)
        /*0068*/ 	.short	0x0380
        /*006a*/ 	.short	0x0010


	//----- nvinfo : EIATTR_SW_WAR
	.align		4
.L_49:
        /*006c*/ 	.byte	0x04, 0x36
        /*006e*/ 	.short	(.L_51 - .L_50)
.L_50:
        /*0070*/ 	.word	0x00000008
.L_51:


//--------------------- .nv.info._Z19floyd_block_kernel1Piii --------------------------
	.section	.nv.info._Z19floyd_block_kernel1Piii,"",@"SHT_CUDA_INFO"
	.sectionflags	@""
	.align	4


	//----- nvinfo : EIATTR_CUDA_API_VERSION
	.align		4
        /*0000*/ 	.byte	0x04, 0x37
        /*0002*/ 	.short	(.L_53 - .L_52)
.L_52:
        /*0004*/ 	.word	0x00000082


	//----- nvinfo : EIATTR_KPARAM_INFO
	.align		4
.L_53:
        /*0008*/ 	.byte	0x04, 0x17
        /*000a*/ 	.short	(.L_55 - .L_54)
.L_54:
        /*000c*/ 	.word	0x00000000
        /*0010*/ 	.short	0x0002
        /*0012*/ 	.short	0x000c
        /*0014*/ 	.byte	0x00, 0xf0, 0x11, 0x00


	//----- nvinfo : EIATTR_KPARAM_INFO
	.align		4
.L_55:
        /*0018*/ 	.byte	0x04, 0x17
        /*001a*/ 	.short	(.L_57 - .L_56)
.L_56:
        /*001c*/ 	.word	0x00000000
        /*0020*/ 	.short	0x0001
        /*0022*/ 	.short	0x0008
        /*0024*/ 	.byte	0x00, 0xf0, 0x11, 0x00


	//----- nvinfo : EIATTR_KPARAM_INFO
	.align		4
.L_57:
        /*0028*/ 	.byte	0x04, 0x17
        /*002a*/ 	.short	(.L_59 - .L_58)
.L_58:
        /*002c*/ 	.word	0x00000000
        /*0030*/ 	.short	0x0000
        /*0032*/ 	.short	0x0000
        /*0034*/ 	.byte	0x00, 0xf5, 0x21, 0x00


	//----- nvinfo : EIATTR_SPARSE_MMA_MASK
	.align		4
.L_59:
        /*0038*/ 	.byte	0x03, 0x50
        /*003a*/ 	.short	0x0000


	//----- nvinfo : EIATTR_MAXREG_COUNT
	.align		4
        /*003c*/ 	.byte	0x03, 0x1b
        /*003e*/ 	.short	0x00ff


	//----- nvinfo : EIATTR_MERCURY_ISA_VERSION
	.align		4
        /*0040*/ 	.byte	0x03, 0x5f
        /*0042*/ 	.short	0x0101


	//----- nvinfo : EIATTR_VRC_CTA_INIT_COUNT
	.align		4
        /*0044*/ 	.byte	0x02, 0x4a
	.zero		1
	.zero		1


	//----- nvinfo : EIATTR_EXIT_INSTR_OFFSETS
	.align		4
        /*0048*/ 	.byte	0x04, 0x1c
        /*004a*/ 	.short	(.L_61 - .L_60)


	//   ....[0]....
.L_60:
        /*004c*/ 	.word	0x000007d0


	//   ....[1]....
        /*0050*/ 	.word	0x000007f0


	//----- nvinfo : EIATTR_CBANK_PARAM_SIZE
	.align		4
.L_61:
        /*0054*/ 	.byte	0x03, 0x19
        /*0056*/ 	.short	0x0010


	//----- nvinfo : EIATTR_PARAM_CBANK
	.align		4
        /*0058*/ 	.byte	0x04, 0x0a
        /*005a*/ 	.short	(.L_63 - .L_62)
	.align		4
.L_62:
        /*005c*/ 	.word	index@(.nv.constant0._Z19floyd_block_kernel1Piii)
        /*0060*/ 	.short	0x0380
        /*0062*/ 	.short	0x0010


	//----- nvinfo : EIATTR_SW_WAR
	.align		4
.L_63:
        /*0064*/ 	.byte	0x04, 0x36
        /*0066*/ 	.short	(.L_65 - .L_64)
.L_64:
        /*0068*/ 	.word	0x00000008
.L_65:


//--------------------- .nv.info._Z12floyd_kernelPiii --------------------------
	.section	.nv.info._Z12floyd_kernelPiii,"",@"SHT_CUDA_INFO"
	.sectionflags	@""
	.align	4


	//----- nvinfo : EIATTR_CUDA_API_VERSION
	.align		4
        /*0000*/ 	.byte	0x04, 0x37
        /*0002*/ 	.short	(.L_67 - .L_66)
.L_66:
        /*0004*/ 	.word	0x00000082


	//----- nvinfo : EIATTR_KPARAM_INFO
	.align		4
.L_67:
        /*0008*/ 	.byte	0x04, 0x17
        /*000a*/ 	.short	(.L_69 - .L_68)
.L_68:
        /*000c*/ 	.word	0x00000000
        /*0010*/ 	.short	0x0002
        /*0012*/ 	.short	0x000c
        /*0014*/ 	.byte	0x00, 0xf0, 0x11, 0x00


	//----- nvinfo : EIATTR_KPARAM_INFO
	.align		4
.L_69:
        /*0018*/ 	.byte	0x04, 0x17
        /*001a*/ 	.short	(.L_71 - .L_70)
.L_70:
        /*001c*/ 	.word	0x00000000
        /*0020*/ 	.short	0x0001
        /*0022*/ 	.short	0x0008
        /*0024*/ 	.byte	0x00, 0xf0, 0x11, 0x00


	//----- nvinfo : EIATTR_KPARAM_INFO
	.align		4
.L_71:
        /*0028*/ 	.byte	0x04, 0x17
        /*002a*/ 	.short	(.L_73 - .L_72)
.L_72:
        /*002c*/ 	.word	0x00000000
        /*0030*/ 	.short	0x0000
        /*0032*/ 	.short	0x0000
        /*0034*/ 	.byte	0x00, 0xf5, 0x21, 0x00


	//----- nvinfo : EIATTR_SPARSE_MMA_MASK
	.align		4
.L_73:
        /*0038*/ 	.byte	0x03, 0x50
        /*003a*/ 	.short	0x0000


	//----- nvinfo : EIATTR_MAXREG_COUNT
	.align		4
        /*003c*/ 	.byte	0x03, 0x1b
        /*003e*/ 	.short	0x00ff


	//----- nvinfo : EIATTR_MERCURY_ISA_VERSION
	.align		4
        /*0040*/ 	.byte	0x03, 0x5f
        /*0042*/ 	.short	0x0101


	//----- nvinfo : EIATTR_VRC_CTA_INIT_COUNT
	.align		4
        /*0044*/ 	.byte	0x02, 0x4a
	.zero		1
	.zero		1


	//----- nvinfo : EIATTR_EXIT_INSTR_OFFSETS
	.align		4
        /*0048*/ 	.byte	0x04, 0x1c
        /*004a*/ 	.short	(.L_75 - .L_74)


	//   ....[0]....
.L_74:
        /*004c*/ 	.word	0x000000c0


	//   ....[1]....
        /*0050*/ 	.word	0x000001b0


	//   ....[2]....
        /*0054*/ 	.word	0x000001d0


	//----- nvinfo : EIATTR_CBANK_PARAM_SIZE
	.align		4
.L_75:
        /*0058*/ 	.byte	0x03, 0x19
        /*005a*/ 	.short	0x0010


	//----- nvinfo : EIATTR_PARAM_CBANK
	.align		4
        /*005c*/ 	.byte	0x04, 0x0a
        /*005e*/ 	.short	(.L_77 - .L_76)
	.align		4
.L_76:
        /*0060*/ 	.word	index@(.nv.constant0._Z12floyd_kernelPiii)
        /*0064*/ 	.short	0x0380
        /*0066*/ 	.short	0x0010


	//----- nvinfo : EIATTR_SW_WAR
	.align		4
.L_77:
        /*0068*/ 	.byte	0x04, 0x36
        /*006a*/ 	.short	(.L_79 - .L_78)
.L_78:
        /*006c*/ 	.word	0x00000008
.L_79:


//--------------------- .nv.callgraph             --------------------------
	.section	.nv.callgraph,"",@"SHT_CUDA_CALLGRAPH"
	.align	4
	.sectionentsize	8
	.align		4
        /*0000*/ 	.word	0x00000000
	.align		4
        /*0004*/ 	.word	0xffffffff
	.align		4
        /*0008*/ 	.word	0x00000000
	.align		4
        /*000c*/ 	.word	0xfffffffe
	.align		4
        /*0010*/ 	.word	0x00000000
	.align		4
        /*0014*/ 	.word	0xfffffffd
	.align		4
        /*0018*/ 	.word	0x00000000
	.align		4
        /*001c*/ 	.word	0xfffffffc


//--------------------- .text._Z19floyd_block_kernel3Piii --------------------------
	.section	.text._Z19floyd_block_kernel3Piii,"ax",@progbits
	.align	128
        .global         _Z19floyd_block_kernel3Piii
        .type           _Z19floyd_block_kernel3Piii,@function
        .size           _Z19floyd_block_kernel3Piii,(.L_x_10 - _Z19floyd_block_kernel3Piii)
        .other          _Z19floyd_block_kernel3Piii,@"STO_CUDA_ENTRY STV_DEFAULT"
_Z19floyd_block_kernel3Piii:
.text._Z19floyd_block_kernel3Piii:
[----:B------:R-:W-:Y:S01]  /*0000*/  LDC R1, c[0x0][0x37c] ;  /* 0x0000df00ff017b82 */ /* 0x000fe20000000800 */
[----:B------:R-:W0:Y:S01]  /*0010*/  S2R R5, SR_CTAID.Y ;  /* 0x0000000000057919 */ /* 0x000e220000002600 */
[----:B------:R-:W0:Y:S01]  /*0020*/  LDCU UR4, c[0x0][0x38c] ;  /* 0x00007180ff0477ac */ /* 0x000e220008000800 */
[----:B------:R-:W1:Y:S01]  /*0030*/  S2R R7, SR_CTAID.X ;  /* 0x0000000000077919 */ /* 0x000e620000002500 */
[----:B0-----:R-:W-:-:S04]  /*0040*/  ISETP.NE.AND P0, PT, R5, UR4, PT ;  /* 0x0000000405007c0c */ /* 0x001fc8000bf05270 */
[----:B-1----:R-:W-:-:S13]  /*0050*/  ISETP.EQ.OR P0, PT, R7, UR4, !P0 ;  /* 0x0000000407007c0c */ /* 0x002fda000c702670 */
[----:B------:R-:W-:Y:S05]  /*0060*/  @P0 EXIT ;  /* 0x000000000000094d */ /* 0x000fea0003800000 */
[----:B------:R-:W0:Y:S01]  /*0070*/  S2R R0, SR_TID.Y ;  /* 0x0000000000007919 */ /* 0x000e220000002200 */
[----:B------:R-:W1:Y:S01]  /*0080*/  LDC R6, c[0x0][0x388] ;  /* 0x0000e200ff067b82 */ /* 0x000e620000000800 */
[----:B------:R-:W2:Y:S01]  /*0090*/  LDCU.64 UR6, c[0x0][0x358] ;  /* 0x00006b00ff0677ac */ /* 0x000ea20008000a00 */
[----:B------:R-:W3:Y:S01]  /*00a0*/  S2R R4, SR_TID.X ;  /* 0x0000000000047919 */ /* 0x000ee20000002100 */
[----:B------:R-:W-:-:S05]  /*00b0*/  USHF.L.U32 UR4, UR4, 0x4, URZ ;  /* 0x0000000404047899 */ /* 0x000fca00080006ff */
[----:B------:R-:W4:Y:S01]  /*00c0*/  LDC.64 R2, c[0x0][0x380] ;  /* 0x0000e000ff027b82 */ /* 0x000f220000000a00 */
[----:B0-----:R-:W-:Y:S01]  /*00d0*/  LEA R5, R5, R0, 0x4 ;  /* 0x0000000005057211 */ /* 0x001fe200078e20ff */
[----:B---3--:R-:W-:-:S04]  /*00e0*/  IMAD R7, R7, 0x10, R4 ;  /* 0x0000001007077824 */ /* 0x008fc800078e0204 */
[CC--:B-1----:R-:W-:Y:S02]  /*00f0*/  IMAD R9, R5.reuse, R6.reuse, UR4 ;  /* 0x0000000405097e24 */ /* 0x0c2fe4000f8e0206 */
[--C-:B------:R-:W-:Y:S02]  /*0100*/  IMAD R11, R6, UR4, R7.reuse ;  /* 0x00000004060b7c24 */ /* 0x100fe4000f8e0207 */
[----:B------:R-:W-:Y:S02]  /*0110*/  IMAD R7, R5, R6, R7 ;  /* 0x0000000605077224 */ /* 0x000fe400078e0207 */
[----:B----4-:R-:W-:-:S04]  /*0120*/  IMAD.WIDE R4, R9, 0x4, R2 ;  /* 0x0000000409047825 */ /* 0x010fc800078e0202 */
[----:B------:R-:W-:-:S04]  /*0130*/  IMAD.WIDE R8, R11, 0x4, R2 ;  /* 0x000000040b087825 */ /* 0x000fc800078e0202 */
[----:B------:R-:W-:Y:S01]  /*0140*/  IMAD.WIDE R2, R7, 0x4, R2 ;  /* 0x0000000407027825 */ /* 0x000fe200078e0202 */
[----:B--2---:R-:W2:Y:S04]  /*0150*/  LDG.E R10, desc[UR6][R8.64] ;  /* 0x00000006080a7981 */ /* 0x004ea8000c1e1900 */
[----:B------:R-:W2:Y:S04]  /*0160*/  LDG.E R7, desc[UR6][R4.64] ;  /* 0x0000000604077981 */ /* 0x000ea8000c1e1900 */
[----:B------:R-:W3:Y:S01]  /*0170*/  LDG.E R0, desc[UR6][R2.64] ;  /* 0x0000000602007981 */ /* 0x000ee2000c1e1900 */
[----:B--2---:R-:W-:-:S04]  /*0180*/  IADD3 R7, PT, PT, R7, R10, RZ ;  /* 0x0000000a07077210 */ /* 0x004fc80007ffe0ff */
[----:B---3--:R-:W-:Y:S01]  /*0190*/  ISETP.GE.AND P0, PT, R7, R0, PT ;  /* 0x000000000700720c */ /* 0x008fe20003f06270 */
[----:B------:R-:W-:-:S12]  /*01a0*/  IMAD.WIDE R10, R6, 0x4, R8 ;  /* 0x00000004060a7825 */ /* 0x000fd800078e0208 */
[----:B------:R0:W-:Y:S04]  /*01b0*/  @!P0 STG.E desc[UR6][R2.64], R7 ;  /* 0x0000000702008986 */ /* 0x0001e8000c101906 */
[----:B------:R-:W2:Y:S04]  /*01c0*/  LDG.E R12, desc[UR6][R4.64+0x4] ;  /* 0x00000406040c7981 */ /* 0x000ea8000c1e1900 */
[----:B------:R-:W2:Y:S01]  /*01d0*/  LDG.E R13, desc[UR6][R10.64] ;  /* 0x000000060a0d7981 */ /* 0x000ea2000c1e1900 */
[----:B------:R-:W-:Y:S02]  /*01e0*/  @!P0 IMAD.MOV.U32 R0, RZ, RZ, R7 ;  /* 0x000000ffff008224 */ /* 0x000fe400078e0007 */
[----:B------:R-:W-:Y:S01]  /*01f0*/  IMAD.WIDE R8, R6, 0x4, R10 ;  /* 0x0000000406087825 */ /* 0x000fe200078e020a */
[----:B--2---:R-:W-:-:S04]  /*0200*/  IADD3 R13, PT, PT, R12, R13, RZ ;  /* 0x0000000d0c0d7210 */ /* 0x004fc80007ffe0ff */
[----:B------:R-:W-:-:S13]  /*0210*/  ISETP.GE.AND P0, PT, R13, R0, PT ;  /* 0x000000000d00720c */ /* 0x000fda0003f06270 */
        /* <DEDUP_REMOVED lines=8> */
[----:B0-----:R-:W3:Y:S04]  /*02a0*/  LDG.E R7, desc[UR6][R4.64+0xc] ;  /* 0x00000c0604077981 */ /* 0x001ee8000c1e1900 */
[----:B------:R-:W3:Y:S01]  /*02b0*/  LDG.E R12, desc[UR6][R10.64] ;  /* 0x000000060a0c7981 */ /* 0x000ee2000c1e1900 */
[----:B------:R-:W-:Y:S02]  /*02c0*/  @!P0 IMAD.MOV.U32 R0, RZ, RZ, R15 ;  /* 0x000000ffff008224 */ /* 0x000fe400078e000f */
[----:B------:R-:W-:Y:S01]  /*02d0*/  IMAD.WIDE R8, R6, 0x4, R10 ;  /* 0x0000000406087825 */ /* 0x000fe200078e020a */
[----:B---3--:R-:W-:-:S04]  /*02e0*/  IADD3 R7, PT, PT, R7, R12, RZ ;  /* 0x0000000c07077210 */ /* 0x008fc80007ffe0ff */
[----:B------:R-:W-:-:S13]  /*02f0*/  ISETP.GE.AND P0, PT, R7, R0, PT ;  /* 0x000000000700720c */ /* 0x000fda0003f06270 */
[----:B------:R0:W-:Y:S04]  /*0300*/  @!P0 STG.E desc[UR6][R2.64], R7 ;  /* 0x0000000702008986 */ /* 0x0001e8000c101906 */
[----:B------:R-:W3:Y:S04]  /*0310*/  LDG.E R12, desc[UR6][R4.64+0x10] ;  /* 0x00001006040c7981 */ /* 0x000ee8000c1e1900 */
[----:B-1----:R-:W3:Y:S01]  /*0320*/  LDG.E R13, desc[UR6][R8.64] ;  /* 0x00000006080d7981 */ /* 0x002ee2000c1e1900 */
[----:B------:R-:W-:Y:S02]  /*0330*/  @!P0 IMAD.MOV.U32 R0, RZ, RZ, R7 ;  /* 0x000000ffff008224 */ /* 0x000fe400078e0007 */
[----:B------:R-:W-:Y:S01]  /*0340*/  IMAD.WIDE R10, R6, 0x4, R8 ;  /* 0x00000004060a7825 */ /* 0x000fe200078e0208 */
[----:B---3--:R-:W-:-:S04]  /*0350*/  IADD3 R13, PT, PT, R12, R13, RZ ;  /* 0x0000000d0c0d7210 */ /* 0x008fc80007ffe0ff */
[----:B------:R-:W-:-:S13]  /*0360*/  ISETP.GE.AND P0, PT, R13, R0, PT ;  /* 0x000000000d00720c */ /* 0x000fda0003f06270 */
[----:B------:R1:W-:Y:S04]  /*0370*/  @!P0 STG.E desc[UR6][R2.64], R13 ;  /* 0x0000000d02008986 */ /* 0x0003e8000c101906 */
[----:B------:R-:W3:Y:S04]  /*0380*/  LDG.E R12, desc[UR6][R4.64+0x14] ;  /* 0x00001406040c7981 */ /* 0x000ee8000c1e1900 */
[----:B--2---:R-:W3:Y:S01]  /*0390*/  LDG.E R15, desc[UR6][R10.64] ;  /* 0x000000060a0f7981 */ /* 0x004ee2000c1e1900 */
[----:B------:R-:W-:Y:S02]  /*03a0*/  @!P0 IMAD.MOV.U32 R0, RZ, RZ, R13 ;  /* 0x000000ffff008224 */ /* 0x000fe400078e000d */
[----:B------:R-:W-:Y:S01]  /*03b0*/  IMAD.WIDE R8, R6, 0x4, R10 ;  /* 0x0000000406087825 */ /* 0x000fe200078e020a */
[----:B---3--:R-:W-:-:S04]  /*03c0*/  IADD3 R15, PT, PT, R12, R15, RZ ;  /* 0x0000000f0c0f7210 */ /* 0x008fc80007ffe0ff */
        /* <DEDUP_REMOVED lines=58> */
[----:B--2---:R-:W2:Y:S04]  /*0770*/  LDG.E R15, desc[UR6][R8.64] ;  /* 0x00000006080f7981 */ /* 0x004ea8000c1e1900 */
[----:B------:R-:W2:Y:S01]  /*0780*/  LDG.E R12, desc[UR6][R4.64+0x38] ;  /* 0x00003806040c7981 */ /* 0x000ea2000c1e1900 */
[----:B------:R-:W-:Y:S01]  /*0790*/  @!P0 MOV R0, R13 ;  /* 0x0000000d00008202 */ /* 0x000fe20000000f00 */
[----:B0-----:R-:W-:-:S04]  /*07a0*/  IMAD.WIDE R6, R6, 0x4, R8 ;  /* 0x0000000406067825 */ /* 0x001fc800078e0208 */
[----:B--2---:R-:W-:-:S05]  /*07b0*/  IMAD.IADD R15, R12, 0x1, R15 ;  /* 0x000000010c0f7824 */ /* 0x004fca00078e020f */
[----:B------:R-:W-:-:S13]  /*07c0*/  ISETP.GE.AND P0, PT, R15, R0, PT ;  /* 0x000000000f00720c */ /* 0x000fda0003f06270 */
[----:B------:R1:W-:Y:S04]  /*07d0*/  @!P0 STG.E desc[UR6][R2.64], R15 ;  /* 0x0000000f02008986 */ /* 0x0003e8000c101906 */
[----:B------:R-:W2:Y:S04]  /*07e0*/  LDG.E R10, desc[UR6][R4.64+0x3c] ;  /* 0x00003c06040a7981 */ /* 0x000ea8000c1e1900 */
[----:B------:R-:W2:Y:S01]  /*07f0*/  LDG.E R7, desc[UR6][R6.64] ;  /* 0x0000000606077981 */ /* 0x000ea2000c1e1900 */
[----:B------:R-:W-:Y:S02]  /*0800*/  @!P0 MOV R0, R15 ;  /* 0x0000000f00008202 */ /* 0x000fe40000000f00 */
[----:B--2---:R-:W-:-:S04]  /*0810*/  IADD3 R11, PT, PT, R10, R7, RZ ;  /* 0x000000070a0b7210 */ /* 0x004fc80007ffe0ff */
[----:B------:R-:W-:-:S13]  /*0820*/  ISETP.GE.AND P0, PT, R11, R0, PT ;  /* 0x000000000b00720c */ /* 0x000fda0003f06270 */
[----:B-1----:R-:W-:Y:S05]  /*0830*/  @P0 EXIT ;  /* 0x000000000000094d */ /* 0x002fea0003800000 */
[----:B------:R-:W-:Y:S01]  /*0840*/  STG.E desc[UR6][R2.64], R11 ;  /* 0x0000000b02007986 */ /* 0x000fe2000c101906 */
[----:B------:R-:W-:Y:S05]  /*0850*/  EXIT ;  /* 0x000000000000794d */ /* 0x000fea0003800000 */
.L_x_0:
[----:B------:R-:W-:-:S00]  /*0860*/  BRA `(.L_x_0) ;  /* 0xfffffffc00fc7947 */ /* 0x000fc0000383ffff */
[----:B------:R-:W-:-:S00]  /*0870*/  NOP ;  /* 0x0000000000007918 */ /* 0x000fc00000000000 */
        /* <DEDUP_REMOVED lines=8> */
.L_x_10:


//--------------------- .text._Z19floyd_block_kernel2Piii --------------------------
	.section	.text._Z19floyd_block_kernel2Piii,"ax",@progbits
	.align	128
        .global         _Z19floyd_block_kernel2Piii
        .type           _Z19floyd_block_kernel2Piii,@function
        .size           _Z19floyd_block_kernel2Piii,(.L_x_11 - _Z19floyd_block_kernel2Piii)
        .other          _Z19floyd_block_kernel2Piii,@"STO_CUDA_ENTRY STV_DEFAULT"
_Z19floyd_block_kernel2Piii:
.text._Z19floyd_block_kernel2Piii:
[----:B------:R-:W-:Y:S01]  /*0000*/  LDC R1, c[0x0][0x37c] ;  /* 0x0000df00ff017b82 */ /* 0x000fe20000000800 */
[----:B------:R-:W0:Y:S01]  /*0010*/  S2R R6, SR_CTAID.X ;  /* 0x0000000000067919 */ /* 0x000e220000002500 */
[----:B------:R-:W0:Y:S02]  /*0020*/  LDCU UR5, c[0x0][0x38c] ;  /* 0x00007180ff0577ac */ /* 0x000e240008000800 */
[----:B0-----:R-:W-:-:S13]  /*0030*/  ISETP.NE.AND P0, PT, R6, UR5, PT ;  /* 0x0000000506007c0c */ /* 0x001fda000bf05270 */
[----:B------:R-:W-:Y:S05]  /*0040*/  @!P0 EXIT ;  /* 0x000000000000894d */ /* 0x000fea0003800000 */
[----:B------:R-:W0:Y:S01]  /*0050*/  S2R R0, SR_TID.X ;  /* 0x0000000000007919 */ /* 0x000e220000002100 */
[----:B------:R-:W1:Y:S01]  /*0060*/  LDC R11, c[0x0][0x388] ;  /* 0x0000e200ff0b7b82 */ /* 0x000e620000000800 */
[----:B------:R-:W-:Y:S01]  /*0070*/  USHF.L.U32 UR4, UR5, 0x4, URZ ;  /* 0x0000000405047899 */ /* 0x000fe200080006ff */
[----:B------:R-:W2:Y:S01]  /*0080*/  S2R R9, SR_TID.Y ;  /* 0x0000000000097919 */ /* 0x000ea20000002200 */
[----:B------:R-:W3:Y:S05]  /*0090*/  LDCU.64 UR8, c[0x0][0x358] ;  /* 0x00006b00ff0877ac */ /* 0x000eea0008000a00 */
[----:B------:R-:W4:Y:S01]  /*00a0*/  LDC.64 R4, c[0x0][0x380] ;  /* 0x0000e000ff047b82 */ /* 0x000f220000000a00 */
[----:B------:R-:W0:Y:S01]  /*00b0*/  LDCU.64 UR12, c[0x0][0x380] ;  /* 0x00007000ff0c77ac */ /* 0x000e220008000a00 */
[----:B------:R-:W0:Y:S02]  /*00c0*/  LDCU UR6, c[0x0][0x388] ;  /* 0x00007100ff0677ac */ /* 0x000e240008000800 */
[----:B0-----:R-:W-:Y:S01]  /*00d0*/  IADD3 R7, PT, PT, R0, UR4, RZ ;  /* 0x0000000400077c10 */ /* 0x001fe2000fffe0ff */
[----:B--2---:R-:W-:-:S04]  /*00e0*/  IMAD R8, R6, 0x10, R9 ;  /* 0x0000001006087824 */ /* 0x004fc800078e0209 */
[----:B-1----:R-:W-:-:S04]  /*00f0*/  IMAD R3, R8, R11, R7 ;  /* 0x0000000b08037224 */ /* 0x002fc800078e0207 */
[----:B----4-:R-:W-:-:S05]  /*0100*/  IMAD.WIDE R4, R3, 0x4, R4 ;  /* 0x0000000403047825 */ /* 0x010fca00078e0204 */
[----:B---3--:R0:W5:Y:S01]  /*0110*/  LDG.E R10, desc[UR8][R4.64] ;  /* 0x00000008040a7981 */ /* 0x008162000c1e1900 */
[----:B------:R-:W-:Y:S01]  /*0120*/  LEA R13, R11, 0x10, 0x4 ;  /* 0x000000100b0d7811 */ /* 0x000fe200078e20ff */
[----:B------:R-:W-:Y:S01]  /*0130*/  IMAD R11, R8, R11, UR4 ;  /* 0x00000004080b7e24 */ /* 0x000fe2000f8e020b */
[----:B------:R-:W-:Y:S02]  /*0140*/  UIADD3 UR7, UPT, UPT, UR4, 0x10, URZ ;  /* 0x0000001004077890 */ /* 0x000fe4000fffe0ff */
[----:B------:R-:W-:Y:S01]  /*0150*/  UIADD3 UR10, UPT, UPT, UR4, 0xd, URZ ;  /* 0x0000000d040a7890 */ /* 0x000fe2000fffe0ff */
[----:B------:R-:W-:Y:S01]  /*0160*/  IMAD R13, R13, UR5, R0 ;  /* 0x000000050d0d7c24 */ /* 0x000fe2000f8e0200 */
[----:B------:R-:W-:Y:S01]  /*0170*/  MOV R0, UR4 ;  /* 0x0000000400007c02 */ /* 0x000fe20008000f00 */
[----:B------:R-:W-:-:S09]  /*0180*/  UMOV UR5, UR4 ;  /* 0x0000000400057c82 */ /* 0x000fd20008000000 */
.L_x_1:
[----:B------:R-:W-:Y:S01]  /*0190*/  MOV R3, UR13 ;  /* 0x0000000d00037c02 */ /* 0x000fe20008000f00 */
[----:B------:R-:W-:-:S04]  /*01a0*/  IMAD.U32 R2, RZ, RZ, UR12 ;  /* 0x0000000cff027e24 */ /* 0x000fc8000f8e00ff */
[----:B------:R-:W-:-:S04]  /*01b0*/  IMAD.WIDE R16, R13, 0x4, R2 ;  /* 0x000000040d107825 */ /* 0x000fc800078e0202 */
[C---:B-1----:R-:W-:Y:S02]  /*01c0*/  IMAD.WIDE R14, R11.reuse, 0x4, R2 ;  /* 0x000000040b0e7825 */ /* 0x042fe400078e0202 */
[----:B------:R-:W2:Y:S04]  /*01d0*/  LDG.E R17, desc[UR8][R16.64] ;  /* 0x0000000810117981 */ /* 0x000ea8000c1e1900 */
[----:B------:R-:W2:Y:S01]  /*01e0*/  LDG.E R14, desc[UR8][R14.64] ;  /* 0x000000080e0e7981 */ /* 0x000ea2000c1e1900 */
[----:B------:R-:W-:Y:S01]  /*01f0*/  IADD3 R19, PT, PT, R11, 0x1, RZ ;  /* 0x000000010b137810 */ /* 0x000fe20007ffe0ff */
[----:B------:R-:W-:-:S04]  /*0200*/  VIADD R23, R13, UR6 ;  /* 0x000000060d177c36 */ /* 0x000fc80008000000 */
[----:B------:R-:W-:-:S04]  /*0210*/  IMAD.WIDE R12, R19, 0x4, R2 ;  /* 0x00000004130c7825 */ /* 0x000fc800078e0202 */
[----:B------:R-:W-:-:S04]  /*0220*/  IMAD.WIDE R18, R23, 0x4, R2 ;  /* 0x0000000417127825 */ /* 0x000fc800078e0202 */
[----:B--2---:R-:W-:-:S05]  /*0230*/  IMAD.IADD R21, R14, 0x1, R17 ;  /* 0x000000010e157824 */ /* 0x004fca00078e0211 */
[----:B-----5:R-:W-:-:S13]  /*0240*/  ISETP.GE.AND P0, PT, R21, R10, PT ;  /* 0x0000000a1500720c */ /* 0x020fda0003f06270 */
[----:B------:R1:W-:Y:S04]  /*0250*/  @!P0 STG.E desc[UR8][R4.64], R21 ;  /* 0x0000001504008986 */ /* 0x0003e8000c101908 */
[----:B------:R-:W2:Y:S04]  /*0260*/  LDG.E R12, desc[UR8][R12.64] ;  /* 0x000000080c0c7981 */ /* 0x000ea8000c1e1900 */
[----:B------:R-:W2:Y:S01]  /*0270*/  LDG.E R19, desc[UR8][R18.64] ;  /* 0x0000000812137981 */ /* 0x000ea2000c1e1900 */
[----:B------:R-:W-:Y:S01]  /*0280*/  @!P0 MOV R10, R21 ;  /* 0x00000015000a8202 */ /* 0x000fe20000000f00 */
[----:B------:R-:W-:Y:S01]  /*0290*/  VIADD R23, R23, UR6 ;  /* 0x0000000617177c36 */ /* 0x000fe20008000000 */
[----:B------:R-:W-:-:S03]  /*02a0*/  IADD3 R15, PT, PT, R11, 0x2, RZ ;  /* 0x000000020b0f7810 */ /* 0x000fc60007ffe0ff */
[----:B------:R-:W-:-:S04]  /*02b0*/  IMAD.WIDE R16, R23, 0x4, R2 ;  /* 0x0000000417107825 */ /* 0x000fc800078e0202 */
[----:B------:R-:W-:-:S04]  /*02c0*/  IMAD.WIDE R14, R15, 0x4, R2 ;  /* 0x000000040f0e7825 */ /* 0x000fc800078e0202 */
[----:B--2---:R-:W-:-:S05]  /*02d0*/  IMAD.IADD R25, R12, 0x1, R19 ;  /* 0x000000010c197824 */ /* 0x004fca00078e0213 */
[----:B------:R-:W-:-:S13]  /*02e0*/  ISETP.GE.AND P0, PT, R25, R10, PT ;  /* 0x0000000a1900720c */ /* 0x000fda0003f06270 */
[----:B------:R-:W-:Y:S04]  /*02f0*/  @!P0 STG.E desc[UR8][R4.64], R25 ;  /* 0x0000001904008986 */ /* 0x000fe8000c101908 */
[----:B------:R-:W2:Y:S04]  /*0300*/  LDG.E R14, desc[UR8][R14.64] ;  /* 0x000000080e0e7981 */ /* 0x000ea8000c1e1900 */
[----:B------:R-:W2:Y:S01]  /*0310*/  LDG.E R17, desc[UR8][R16.64] ;  /* 0x0000000810117981 */ /* 0x000ea2000c1e1900 */
[----:B------:R-:W-:Y:S01]  /*0320*/  @!P0 MOV R10, R25 ;  /* 0x00000019000a8202 */ /* 0x000fe20000000f00 */
[----:B------:R-:W-:Y:S01]  /*0330*/  VIADD R23, R23, UR6 ;  /* 0x0000000617177c36 */ /* 0x000fe20008000000 */
[----:B------:R-:W-:-:S03]  /*0340*/  IADD3 R19, PT, PT, R11, 0x3, RZ ;  /* 0x000000030b137810 */ /* 0x000fc60007ffe0ff */
[----:B-1----:R-:W-:-:S04]  /*0350*/  IMAD.WIDE R20, R23, 0x4, R2 ;  /* 0x0000000417147825 */ /* 0x002fc800078e0202 */
[----:B------:R-:W-:-:S04]  /*0360*/  IMAD.WIDE R18, R19, 0x4, R2 ;  /* 0x0000000413127825 */ /* 0x000fc800078e0202 */
[----:B--2---:R-:W-:-:S05]  /*0370*/  IMAD.IADD R13, R14, 0x1, R17 ;  /* 0x000000010e0d7824 */ /* 0x004fca00078e0211 */
[----:B------:R-:W-:-:S13]  /*0380*/  ISETP.GE.AND P0, PT, R13, R10, PT ;  /* 0x0000000a0d00720c */ /* 0x000fda0003f06270 */
[----:B------:R1:W-:Y:S04]  /*0390*/  @!P0 STG.E desc[UR8][R4.64], R13 ;  /* 0x0000000d04008986 */ /* 0x0003e8000c101908 */
[----:B------:R-:W2:Y:S04]  /*03a0*/  LDG.E R18, desc[UR8][R18.64] ;  /* 0x0000000812127981 */ /* 0x000ea8000c1e1900 */
[----:B------:R-:W2:Y:S01]  /*03b0*/  LDG.E R21, desc[UR8][R20.64] ;  /* 0x0000000814157981 */ /* 0x000ea2000c1e1900 */
[----:B------:R-:W-:Y:S01]  /*03c0*/  @!P0 MOV R10, R13 ;  /* 0x0000000d000a8202 */ /* 0x000fe20000000f00 */
[----:B------:R-:W-:Y:S01]  /*03d0*/  UIADD3 UR5, UPT, UPT, UR5, 0x4, URZ ;  /* 0x0000000405057890 */ /* 0x000fe2000fffe0ff */
[----:B------:R-:W-:Y:S01]  /*03e0*/  VIADD R11, R11, 0x4 ;  /* 0x000000040b0b7836 */ /* 0x000fe20000000000 */
[----:B-1----:R-:W-:-:S02]  /*03f0*/  IADD3 R13, PT, PT, R23, UR6, RZ ;  /* 0x00000006170d7c10 */ /* 0x002fc4000fffe0ff */
[----:B------:R-:W-:Y:S01]  /*0400*/  UISETP.GE.AND UP0, UPT, UR5, UR10, UPT ;  /* 0x0000000a0500728c */ /* 0x000fe2000bf06270 */
[----:B--2---:R-:W-:-:S05]  /*0410*/  IMAD.IADD R15, R18, 0x1, R21 ;  /* 0x00000001120f7824 */ /* 0x004fca00078e0215 */
[----:B------:R-:W-:-:S13]  /*0420*/  ISETP.GE.AND P0, PT, R15, R10, PT ;  /* 0x0000000a0f00720c */ /* 0x000fda0003f06270 */
[----:B------:R1:W-:Y:S01]  /*0430*/  @!P0 STG.E desc[UR8][R4.64], R15 ;  /* 0x0000000f04008986 */ /* 0x0003e2000c101908 */
[----:B------:R-:W-:Y:S01]  /*0440*/  @!P0 MOV R10, R15 ;  /* 0x0000000f000a8202 */ /* 0x000fe20000000f00 */
[----:B------:R-:W-:Y:S06]  /*0450*/  BRA.U !UP0, `(.L_x_1) ;  /* 0xfffffffd084c7547 */ /* 0x000fec000b83ffff */
[----:B------:R-:W2:Y:S01]  /*0460*/  LDC R12, c[0x0][0x38c] ;  /* 0x0000e300ff0c7b82 */ /* 0x000ea20000000800 */
[----:B------:R-:W-:-:S04]  /*0470*/  UIADD3 UR10, UPT, UPT, UR7, -UR5, URZ ;  /* 0x80000005070a7290 */ /* 0x000fc8000fffe0ff */
[----:B------:R-:W-:-:S09]  /*0480*/  UISETP.GT.AND UP0, UPT, UR10, 0x1, UPT ;  /* 0x000000010a00788c */ /* 0x000fd2000bf04270 */
[----:B------:R-:W-:Y:S05]  /*0490*/  BRA.U !UP0, `(.L_x_2) ;  /* 0x0000000108587547 */ /* 0x000fea000b800000 */
[----:B------:R-:W-:-:S04]  /*04a0*/  IMAD.WIDE R16, R11, 0x4, R2 ;  /* 0x000000040b107825 */ /* 0x000fc800078e0202 */
[----:B------:R-:W-:Y:S02]  /*04b0*/  IMAD.WIDE R18, R13, 0x4, R2 ;  /* 0x000000040d127825 */ /* 0x000fe400078e0202 */
[----:B------:R-:W3:Y:S04]  /*04c0*/  LDG.E R16, desc[UR8][R16.64] ;  /* 0x0000000810107981 */ /* 0x000ee8000c1e1900 */
[----:B------:R-:W3:Y:S01]  /*04d0*/  LDG.E R19, desc[UR8][R18.64] ;  /* 0x0000000812137981 */ /* 0x000ee2000c1e1900 */
[----:B------:R-:W-:Y:S01]  /*04e0*/  IADD3 R11, PT, PT, R11, 0x1, RZ ;  /* 0x000000010b0b7810 */ /* 0x000fe20007ffe0ff */
[----:B------:R-:W-:-:S04]  /*04f0*/  VIADD R13, R13, UR6 ;  /* 0x000000060d0d7c36 */ /* 0x000fc80008000000 */
[----:B------:R-:W-:-:S04]  /*0500*/  IMAD.WIDE R20, R11, 0x4, R2 ;  /* 0x000000040b147825 */ /* 0x000fc800078e0202 */
[----:B-1----:R-:W-:-:S04]  /*0510*/  IMAD.WIDE R14, R13, 0x4, R2 ;  /* 0x000000040d0e7825 */ /* 0x002fc800078e0202 */
[----:B---3--:R-:W-:-:S05]  /*0520*/  IMAD.IADD R23, R16, 0x1, R19 ;  /* 0x0000000110177824 */ /* 0x008fca00078e0213 */
[----:B------:R-:W-:-:S13]  /*0530*/  ISETP.GE.AND P0, PT, R23, R10, PT ;  /* 0x0000000a1700720c */ /* 0x000fda0003f06270 */
[----:B------:R3:W-:Y:S04]  /*0540*/  @!P0 STG.E desc[UR8][R4.64], R23 ;  /* 0x0000001704008986 */ /* 0x0007e8000c101908 */
[----:B------:R-:W4:Y:S04]  /*0550*/  LDG.E R20, desc[UR8][R20.64] ;  /* 0x0000000814147981 */ /* 0x000f28000c1e1900 */
[----:B------:R-:W4:Y:S01]  /*0560*/  LDG.E R15, desc[UR8][R14.64] ;  /* 0x000000080e0f7981 */ /* 0x000f22000c1e1900 */
[----:B------:R-:W-:Y:S01]  /*0570*/  @!P0 MOV R10, R23 ;  /* 0x00000017000a8202 */ /* 0x000fe20000000f00 */
[----:B------:R-:W-:Y:S01]  /*0580*/  UIADD3 UR5, UPT, UPT, UR5, 0x1, URZ ;  /* 0x0000000105057890 */ /* 0x000fe2000fffe0ff */
[----:B------:R-:W-:Y:S01]  /*0590*/  VIADD R11, R11, 0x1 ;  /* 0x000000010b0b7836 */ /* 0x000fe20000000000 */
[----:B------:R-:W-:-:S02]  /*05a0*/  IADD3 R13, PT, PT, R13, UR6, RZ ;  /* 0x000000060d0d7c10 */ /* 0x000fc4000fffe0ff */
[----:B------:R-:W-:Y:S01]  /*05b0*/  UIADD3 UR5, UPT, UPT, UR5, 0x1, URZ ;  /* 0x0000000105057890 */ /* 0x000fe2000fffe0ff */
[----:B----4-:R-:W-:-:S05]  /*05c0*/  IMAD.IADD R17, R20, 0x1, R15 ;  /* 0x0000000114117824 */ /* 0x010fca00078e020f */
[----:B------:R-:W-:-:S13]  /*05d0*/  ISETP.GE.AND P0, PT, R17, R10, PT ;  /* 0x0000000a1100720c */ /* 0x000fda0003f06270 */
[----:B------:R3:W-:Y:S01]  /*05e0*/  @!P0 STG.E desc[UR8][R4.64], R17 ;  /* 0x0000001104008986 */ /* 0x0007e2000c101908 */
[----:B------:R-:W-:-:S07]  /*05f0*/  @!P0 MOV R10, R17 ;  /* 0x00000011000a8202 */ /* 0x000fce0000000f00 */
.L_x_2:
[----:B------:R-:W-:-:S09]  /*0600*/  UISETP.LT.OR UP0, UPT, UR5, UR7, !UPT ;  /* 0x000000070500728c */ /* 0x000fd2000ff01670 */
[----:B------:R-:W-:Y:S05]  /*0610*/  BRA.U !UP0, `(.L_x_3) ;  /* 0x00000001081c7547 */ /* 0x000fea000b800000 */
[----:B-1----:R-:W-:-:S04]  /*0620*/  IMAD.WIDE R14, R11, 0x4, R2 ;  /* 0x000000040b0e7825 */ /* 0x002fc800078e0202 */
[----:B---3--:R-:W-:Y:S02]  /*0630*/  IMAD.WIDE R16, R13, 0x4, R2 ;  /* 0x000000040d107825 */ /* 0x008fe400078e0202 */
[----:B------:R-:W3:Y:S04]  /*0640*/  LDG.E R14, desc[UR8][R14.64] ;  /* 0x000000080e0e7981 */ /* 0x000ee8000c1e1900 */
[----:B------:R-:W3:Y:S02]  /*0650*/  LDG.E R17, desc[UR8][R16.64] ;  /* 0x0000000810117981 */ /* 0x000ee4000c1e1900 */
[----:B---3--:R-:W-:-:S04]  /*0660*/  IADD3 R11, PT, PT, R14, R17, RZ ;  /* 0x000000110e0b7210 */ /* 0x008fc80007ffe0ff */
[----:B------:R-:W-:-:S13]  /*0670*/  ISETP.GE.AND P0, PT, R11, R10, PT ;  /* 0x0000000a0b00720c */ /* 0x000fda0003f06270 */
[----:B------:R4:W-:Y:S02]  /*0680*/  @!P0 STG.E desc[UR8][R4.64], R11 ;  /* 0x0000000b04008986 */ /* 0x0009e4000c101908 */
.L_x_3:
[----:B01-34-:R-:W-:Y:S01]  /*0690*/  IADD3 R4, PT, PT, -R0, UR7, RZ ;  /* 0x0000000700047c10 */ /* 0x01bfe2000fffe1ff */
[----:B--2---:R-:W-:Y:S01]  /*06a0*/  IMAD R12, R12, UR6, RZ ;  /* 0x000000060c0c7c24 */ /* 0x004fe2000f8e02ff */
[----:B------:R-:W-:Y:S01]  /*06b0*/  PLOP3.LUT P0, PT, PT, PT, PT, 0x80, 0x8 ;  /* 0x000000000008781c */ /* 0x000fe20003f0f070 */
[----:B------:R-:W-:Y:S01]  /*06c0*/  IMAD R5, R7, UR6, R8 ;  /* 0x0000000607057c24 */ /* 0x000fe2000f8e0208 */
[----:B------:R-:W-:Y:S01]  /*06d0*/  ISETP.GT.AND P1, PT, R4, 0x3, PT ;  /* 0x000000030400780c */ /* 0x000fe20003f24270 */
[----:B------:R-:W-:Y:S02]  /*06e0*/  IMAD R9, R12, 0x10, R9 ;  /* 0x000000100c097824 */ /* 0x000fe400078e0209 */
[----:B------:R-:W-:-:S03]  /*06f0*/  IMAD.WIDE R4, R5, 0x4, R2 ;  /* 0x0000000405047825 */ /* 0x000fc600078e0202 */
[----:B------:R-:W-:Y:S01]  /*0700*/  LEA R9, R6, R9, 0x4 ;  /* 0x0000000906097211 */ /* 0x000fe200078e20ff */
[----:B------:R-:W-:Y:S01]  /*0710*/  IMAD R7, R7, UR6, R0 ;  /* 0x0000000607077c24 */ /* 0x000fe2000f8e0200 */
[----:B------:R0:W5:Y:S05]  /*0720*/  LDG.E R6, desc[UR8][R4.64] ;  /* 0x0000000804067981 */ /* 0x00016a000c1e1900 */
[----:B------:R-:W-:Y:S05]  /*0730*/  @!P1 BRA `(.L_x_4) ;  /* 0x0000000000bc9947 */ /* 0x000fea0003800000 */
[----:B------:R-:W1:Y:S01]  /*0740*/  LDC.64 R2, c[0x0][0x380] ;  /* 0x0000e000ff027b82 */ /* 0x000e620000000a00 */
[----:B------:R-:W-:Y:S01]  /*0750*/  PLOP3.LUT P0, PT, PT, PT, PT, 0x8, 0x80 ;  /* 0x000000000080781c */ /* 0x000fe20003f0e170 */
[----:B------:R-:W2:Y:S01]  /*0760*/  LDCU UR6, c[0x0][0x388] ;  /* 0x00007100ff0677ac */ /* 0x000ea20008000800 */
[----:B------:R-:W-:-:S12]  /*0770*/  UIADD3 UR4, UPT, UPT, UR4, 0xd, URZ ;  /* 0x0000000d04047890 */ /* 0x000fd8000fffe0ff */
.L_x_5:
[----:B-1----:R-:W-:-:S04]  /*0780*/  IMAD.WIDE R12, R9, 0x4, R2 ;  /* 0x00000004090c7825 */ /* 0x002fc800078e0202 */
[C---:B---3--:R-:W-:Y:S02]  /*0790*/  IMAD.WIDE R10, R7.reuse, 0x4, R2 ;  /* 0x00000004070a7825 */ /* 0x048fe400078e0202 */
[----:B------:R-:W3:Y:S04]  /*07a0*/  LDG.E R13, desc[UR8][R12.64] ;  /* 0x000000080c0d7981 */ /* 0x000ee8000c1e1900 */
[----:B------:R-:W3:Y:S01]  /*07b0*/  LDG.E R10, desc[UR8][R10.64] ;  /* 0x000000080a0a7981 */ /* 0x000ee2000c1e1900 */
[----:B------:R-:W-:Y:S01]  /*07c0*/  VIADD R15, R7, 0x1 ;  /* 0x00000001070f7836 */ /* 0x000fe20000000000 */
[----:B--2---:R-:W-:-:S03]  /*07d0*/  IADD3 R19, PT, PT, R9, UR6, RZ ;  /* 0x0000000609137c10 */ /* 0x004fc6000fffe0ff */
[----:B------:R-:W-:-:S04]  /*07e0*/  IMAD.WIDE R8, R15, 0x4, R2 ;  /* 0x000000040f087825 */ /* 0x000fc800078e0202 */
[----:B------:R-:W-:Y:S01]  /*07f0*/  IMAD.WIDE R14, R19, 0x4, R2 ;  /* 0x00000004130e7825 */ /* 0x000fe200078e0202 */
[----:B---3--:R-:W-:-:S04]  /*0800*/  IADD3 R17, PT, PT, R10, R13, RZ ;  /* 0x0000000d0a117210 */ /* 0x008fc80007ffe0ff */
[----:B-----5:R-:W-:-:S13]  /*0810*/  ISETP.GE.AND P1, PT, R17, R6, PT ;  /* 0x000000061100720c */ /* 0x020fda0003f26270 */
[----:B------:R1:W-:Y:S04]  /*0820*/  @!P1 STG.E desc[UR8][R4.64], R17 ;  /* 0x0000001104009986 */ /* 0x0003e8000c101908 */
[----:B------:R-:W2:Y:S04]  /*0830*/  LDG.E R8, desc[UR8][R8.64] ;  /* 0x0000000808087981 */ /* 0x000ea8000c1e1900 */
[----:B------:R-:W2:Y:S01]  /*0840*/  LDG.E R15, desc[UR8][R14.64] ;  /* 0x000000080e0f7981 */ /* 0x000ea2000c1e1900 */
[----:B------:R-:W-:Y:S02]  /*0850*/  @!P1 MOV R6, R17 ;  /* 0x0000001100069202 */ /* 0x000fe40000000f00 */
[----:B------:R-:W-:-:S02]  /*0860*/  IADD3 R11, PT, PT, R7, 0x2, RZ ;  /* 0x00000002070b7810 */ /* 0x000fc40007ffe0ff */
[----:B------:R-:W-:-:S03]  /*0870*/  IADD3 R19, PT, PT, R19, UR6, RZ ;  /* 0x0000000613137c10 */ /* 0x000fc6000fffe0ff */
[----:B------:R-:W-:-:S04]  /*0880*/  IMAD.WIDE R10, R11, 0x4, R2 ;  /* 0x000000040b0a7825 */ /* 0x000fc800078e0202 */
[----:B------:R-:W-:-:S04]  /*0890*/  IMAD.WIDE R12, R19, 0x4, R2 ;  /* 0x00000004130c7825 */ /* 0x000fc800078e0202 */
[----:B--2---:R-:W-:-:S05]  /*08a0*/  IMAD.IADD R21, R8, 0x1, R15 ;  /* 0x0000000108157824 */ /* 0x004fca00078e020f */
[----:B------:R-:W-:-:S13]  /*08b0*/  ISETP.GE.AND P1, PT, R21, R6, PT ;  /* 0x000000061500720c */ /* 0x000fda0003f26270 */
[----:B------:R-:W-:Y:S04]  /*08c0*/  @!P1 STG.E desc[UR8][R4.64], R21 ;  /* 0x0000001504009986 */ /* 0x000fe8000c101908 */
[----:B------:R-:W2:Y:S04]  /*08d0*/  LDG.E R10, desc[UR8][R10.64] ;  /* 0x000000080a0a7981 */ /* 0x000ea8000c1e1900 */
[----:B------:R-:W2:Y:S01]  /*08e0*/  LDG.E R13, desc[UR8][R12.64] ;  /* 0x000000080c0d7981 */ /* 0x000ea2000c1e1900 */
[----:B------:R-:W-:Y:S01]  /*08f0*/  @!P1 IMAD.MOV.U32 R6, RZ, RZ, R21 ;  /* 0x000000ffff069224 */ /* 0x000fe200078e0015 */
[----:B------:R-:W-:Y:S01]  /*0900*/  IADD3 R15, PT, PT, R7, 0x3, RZ ;  /* 0x00000003070f7810 */ /* 0x000fe20007ffe0ff */
[----:B------:R-:W-:-:S04]  /*0910*/  VIADD R19, R19, UR6 ;  /* 0x0000000613137c36 */ /* 0x000fc80008000000 */
[----:B------:R-:W-:-:S04]  /*0920*/  IMAD.WIDE R14, R15, 0x4, R2 ;  /* 0x000000040f0e7825 */ /* 0x000fc800078e0202 */
[----:B-1----:R-:W-:Y:S01]  /*0930*/  IMAD.WIDE R16, R19, 0x4, R2 ;  /* 0x0000000413107825 */ /* 0x002fe200078e0202 */
[----:B--2---:R-:W-:-:S04]  /*0940*/  IADD3 R9, PT, PT, R10, R13, RZ ;  /* 0x0000000d0a097210 */ /* 0x004fc80007ffe0ff */
[----:B------:R-:W-:-:S13]  /*0950*/  ISETP.GE.AND P1, PT, R9, R6, PT ;  /* 0x000000060900720c */ /* 0x000fda0003f26270 */
[----:B------:R1:W-:Y:S04]  /*0960*/  @!P1 STG.E desc[UR8][R4.64], R9 ;  /* 0x0000000904009986 */ /* 0x0003e8000c101908 */
[----:B------:R-:W2:Y:S04]  /*0970*/  LDG.E R14, desc[UR8][R14.64] ;  /* 0x000000080e0e7981 */ /* 0x000ea8000c1e1900 */
[----:B------:R-:W2:Y:S01]  /*0980*/  LDG.E R17, desc[UR8][R16.64] ;  /* 0x0000000810117981 */ /* 0x000ea2000c1e1900 */
[----:B------:R-:W-:Y:S01]  /*0990*/  @!P1 MOV R6, R9 ;  /* 0x0000000900069202 */ /* 0x000fe20000000f00 */
[----:B------:R-:W-:Y:S01]  /*09a0*/  VIADD R0, R0, 0x4 ;  /* 0x0000000400007836 */ /* 0x000fe20000000000 */
[----:B------:R-:W-:Y:S01]  /*09b0*/  IADD3 R7, PT, PT, R7, 0x4, RZ ;  /* 0x0000000407077810 */ /* 0x000fe20007ffe0ff */
[----:B-1----:R-:W-:-:S03]  /*09c0*/  VIADD R9, R19, UR6 ;  /* 0x0000000613097c36 */ /* 0x002fc60008000000 */
[----:B------:R-:W-:Y:S02]  /*09d0*/  ISETP.GE.AND P2, PT, R0, UR4, PT ;  /* 0x0000000400007c0c */ /* 0x000fe4000bf46270 */
[----:B--2---:R-:W-:-:S04]  /*09e0*/  IADD3 R11, PT, PT, R14, R17, RZ ;  /* 0x000000110e0b7210 */ /* 0x004fc80007ffe0ff */
[----:B------:R-:W-:-:S13]  /*09f0*/  ISETP.GE.AND P1, PT, R11, R6, PT ;  /* 0x000000060b00720c */ /* 0x000fda0003f26270 */
[----:B------:R3:W-:Y:S01]  /*0a00*/  @!P1 STG.E desc[UR8][R4.64], R11 ;  /* 0x0000000b04009986 */ /* 0x0007e2000c101908 */
[----:B------:R-:W-:Y:S01]  /*0a10*/  @!P1 MOV R6, R11 ;  /* 0x0000000b00069202 */ /* 0x000fe20000000f00 */
[----:B------:R-:W-:Y:S06]  /*0a20*/  @!P2 BRA `(.L_x_5) ;  /* 0xfffffffc0054a947 */ /* 0x000fec000383ffff */
.L_x_4:
[----:B------:R-:W-:-:S04]  /*0a30*/  IADD3 R8, PT, PT, -R0, UR7, RZ ;  /* 0x0000000700087c10 */ /* 0x000fc8000fffe1ff */
[----:B------:R-:W-:-:S13]  /*0a40*/  ISETP.GT.AND P1, PT, R8, 0x1, PT ;  /* 0x000000010800780c */ /* 0x000fda0003f24270 */
[----:B------:R-:W-:Y:S05]  /*0a50*/  @!P1 BRA `(.L_x_6) ;  /* 0x00000000005c9947 */ /* 0x000fea0003800000 */
[----:B---3--:R-:W-:-:S04]  /*0a60*/  IMAD.WIDE R10, R7, 0x4, R2 ;  /* 0x00000004070a7825 */ /* 0x008fc800078e0202 */
[----:B------:R-:W-:Y:S02]  /*0a70*/  IMAD.WIDE R12, R9, 0x4, R2 ;  /* 0x00000004090c7825 */ /* 0x000fe400078e0202 */
[----:B------:R-:W2:Y:S04]  /*0a80*/  LDG.E R10, desc[UR8][R10.64] ;  /* 0x000000080a0a7981 */ /* 0x000ea8000c1e1900 */
[----:B------:R-:W2:Y:S01]  /*0a90*/  LDG.E R13, desc[UR8][R12.64] ;  /* 0x000000080c0d7981 */ /* 0x000ea2000c1e1900 */
[----:B------:R-:W-:Y:S01]  /*0aa0*/  IADD3 R7, PT, PT, R7, 0x1, RZ ;  /* 0x0000000107077810 */ /* 0x000fe20007ffe0ff */
[----:B------:R-:W-:-:S04]  /*0ab0*/  VIADD R19, R9, UR6 ;  /* 0x0000000609137c36 */ /* 0x000fc80008000000 */
[----:B------:R-:W-:-:S04]  /*0ac0*/  IMAD.WIDE R8, R7, 0x4, R2 ;  /* 0x0000000407087825 */ /* 0x000fc800078e0202 */
[----:B------:R-:W-:Y:S01]  /*0ad0*/  IMAD.WIDE R14, R19, 0x4, R2 ;  /* 0x00000004130e7825 */ /* 0x000fe200078e0202 */
[----:B--2---:R-:W-:-:S04]  /*0ae0*/  IADD3 R17, PT, PT, R10, R13, RZ ;  /* 0x0000000d0a117210 */ /* 0x004fc80007ffe0ff */
[----:B-----5:R-:W-:-:S13]  /*0af0*/  ISETP.GE.AND P0, PT, R17, R6, PT ;  /* 0x000000061100720c */ /* 0x020fda0003f06270 */
[----:B------:R1:W-:Y:S04]  /*0b00*/  @!P0 STG.E desc[UR8][R4.64], R17 ;  /* 0x0000001104008986 */ /* 0x0003e8000c101908 */
[----:B------:R2:W3:Y:S04]  /*0b10*/  LDG.E R8, desc[UR8][R8.64] ;  /* 0x0000000808087981 */ /* 0x0004e8000c1e1900 */
[----:B------:R-:W3:Y:S01]  /*0b20*/  LDG.E R15, desc[UR8][R14.64] ;  /* 0x000000080e0f7981 */ /* 0x000ee2000c1e1900 */
[----:B------:R-:W-:Y:S01]  /*0b30*/  @!P0 MOV R6, R17 ;  /* 0x0000001100068202 */ /* 0x000fe20000000f00 */
[----:B------:R-:W-:Y:S01]  /*0b40*/  VIADD R0, R0, 0x1 ;  /* 0x0000000100007836 */ /* 0x000fe20000000000 */
[----:B------:R-:W-:Y:S01]  /*0b50*/  PLOP3.LUT P0, PT, PT, PT, PT, 0x8, 0x80 ;  /* 0x000000000080781c */ /* 0x000fe20003f0e170 */
[----:B------:R-:W-:Y:S01]  /*0b60*/  VIADD R7, R7, 0x1 ;  /* 0x0000000107077836 */ /* 0x000fe20000000000 */
[----:B--2---:R-:W-:-:S02]  /*0b70*/  IADD3 R9, PT, PT, R19, UR6, RZ ;  /* 0x0000000613097c10 */ /* 0x004fc4000fffe0ff */
[----:B------:R-:W-:Y:S02]  /*0b80*/  IADD3 R0, PT, PT, R0, 0x1, RZ ;  /* 0x0000000100007810 */ /* 0x000fe40007ffe0ff */
[----:B---3--:R-:W-:-:S04]  /*0b90*/  IADD3 R11, PT, PT, R8, R15, RZ ;  /* 0x0000000f080b7210 */ /* 0x008fc80007ffe0ff */
[----:B------:R-:W-:-:S13]  /*0ba0*/  ISETP.GE.AND P1, PT, R11, R6, PT ;  /* 0x000000060b00720c */ /* 0x000fda0003f26270 */
[----:B------:R1:W-:Y:S01]  /*0bb0*/  @!P1 STG.E desc[UR8][R4.64], R11 ;  /* 0x0000000b04009986 */ /* 0x0003e2000c101908 */
[----:B------:R-:W-:-:S07]  /*0bc0*/  @!P1 MOV R6, R11 ;  /* 0x0000000b00069202 */ /* 0x000fce0000000f00 */
.L_x_6:
[----:B------:R-:W-:-:S13]  /*0bd0*/  ISETP.LT.OR P0, PT, R0, UR7, P0 ;  /* 0x0000000700007c0c */ /* 0x000fda0008701670 */
[----:B------:R-:W-:Y:S05]  /*0be0*/  @!P0 EXIT ;  /* 0x000000000000894d */ /* 0x000fea0003800000 */
[----:B-1-3--:R-:W-:-:S04]  /*0bf0*/  IMAD.WIDE R10, R7, 0x4, R2 ;  /* 0x00000004070a7825 */ /* 0x00afc800078e0202 */
[----:B------:R-:W-:Y:S02]  /*0c00*/  IMAD.WIDE R2, R9, 0x4, R2 ;  /* 0x0000000409027825 */ /* 0x000fe400078e0202 */
[----:B------:R-:W2:Y:S04]  /*0c10*/  LDG.E R10, desc[UR8][R10.64] ;  /* 0x000000080a0a7981 */ /* 0x000ea8000c1e1900 */
[----:B------:R-:W2:Y:S02]  /*0c20*/  LDG.E R3, desc[UR8][R2.64] ;  /* 0x0000000802037981 */ /* 0x000ea4000c1e1900 */
[----:B--2---:R-:W-:-:S04]  /*0c30*/  IADD3 R7, PT, PT, R10, R3, RZ ;  /* 0x000000030a077210 */ /* 0x004fc80007ffe0ff */
[----:B-----5:R-:W-:-:S13]  /*0c40*/  ISETP.GE.AND P0, PT, R7, R6, PT ;  /* 0x000000060700720c */ /* 0x020fda0003f06270 */
[----:B------:R-:W-:Y:S05]  /*0c50*/  @P0 EXIT ;  /* 0x000000000000094d */ /* 0x000fea0003800000 */
[----:B------:R-:W-:Y:S01]  /*0c60*/  STG.E desc[UR8][R4.64], R7 ;  /* 0x0000000704007986 */ /* 0x000fe2000c101908 */
[----:B------:R-:W-:Y:S05]  /*0c70*/  EXIT ;  /* 0x000000000000794d */ /* 0x000fea0003800000 */
.L_x_7:
        /* <DEDUP_REMOVED lines=16> */
.L_x_11:


//--------------------- .text._Z19floyd_block_kernel1Piii --------------------------
	.section	.text._Z19floyd_block_kernel1Piii,"ax",@progbits
	.align	128
        .global         _Z19floyd_block_kernel1Piii
        .type           _Z19floyd_block_kernel1Piii,@function
        .size           _Z19floyd_block_kernel1Piii,(.L_x_12 - _Z19floyd_block_kernel1Piii)
        .other          _Z19floyd_block_kernel1Piii,@"STO_CUDA_ENTRY STV_DEFAULT"
_Z19floyd_block_kernel1Piii:
.text._Z19floyd_block_kernel1Piii:
[----:B------:R-:W-:Y:S01]  /*0000*/  LDC R1, c[0x0][0x37c] ;  /* 0x0000df00ff017b82 */ /* 0x000fe20000000800 */
[----:B------:R-:W0:Y:S07]  /*0010*/  S2R R0, SR_TID.Y ;  /* 0x0000000000007919 */ /* 0x000e2e0000002200 */
[----:B------:R-:W1:Y:S01]  /*0020*/  LDC.64 R6, c[0x0][0x388] ;  /* 0x0000e200ff067b82 */ /* 0x000e620000000a00 */
[----:B------:R-:W2:Y:S01]  /*0030*/  LDCU.64 UR4, c[0x0][0x358] ;  /* 0x00006b00ff0477ac */ /* 0x000ea20008000a00 */
[----:B------:R-:W3:Y:S06]  /*0040*/  S2R R4, SR_TID.X ;  /* 0x0000000000047919 */ /* 0x000eec0000002100 */
[----:B------:R-:W4:Y:S01]  /*0050*/  LDC.64 R2, c[0x0][0x380] ;  /* 0x0000e000ff027b82 */ /* 0x000f220000000a00 */
[----:B-1----:R-:W-:-:S05]  /*0060*/  SHF.L.U32 R7, R7, 0x4, RZ ;  /* 0x0000000407077819 */ /* 0x002fca00000006ff */
[C---:B0-----:R-:W-:Y:S01]  /*0070*/  IMAD.IADD R5, R7.reuse, 0x1, R0 ;  /* 0x0000000107057824 */ /* 0x041fe200078e0200 */
[----:B---3--:R-:W-:-:S03]  /*0080*/  IADD3 R0, PT, PT, R7, R4, RZ ;  /* 0x0000000407007210 */ /* 0x008fc60007ffe0ff */
[-C--:B------:R-:W-:Y:S02]  /*0090*/  IMAD R9, R5, R6.reuse, R7 ;  /* 0x0000000605097224 */ /* 0x080fe400078e0207 */
[-CC-:B------:R-:W-:Y:S02]  /*00a0*/  IMAD R11, R7, R6.reuse, R0.reuse ;  /* 0x00000006070b7224 */ /* 0x180fe400078e0200 */
[----:B------:R-:W-:Y:S02]  /*00b0*/  IMAD R7, R5, R6, R0 ;  /* 0x0000000605077224 */ /* 0x000fe400078e0200 */
[----:B----4-:R-:W-:-:S04]  /*00c0*/  IMAD.WIDE R4, R9, 0x4, R2 ;  /* 0x0000000409047825 */ /* 0x010fc800078e0202 */
[----:B------:R-:W-:-:S04]  /*00d0*/  IMAD.WIDE R8, R11, 0x4, R2 ;  /* 0x000000040b087825 */ /* 0x000fc800078e0202 */
[----:B------:R-:W-:Y:S01]  /*00e0*/  IMAD.WIDE R2, R7, 0x4, R2 ;  /* 0x0000000407027825 */ /* 0x000fe200078e0202 */
[----:B--2---:R-:W2:Y:S04]  /*00f0*/  LDG.E R10, desc[UR4][R8.64] ;  /* 0x00000004080a7981 */ /* 0x004ea8000c1e1900 */
[----:B------:R-:W2:Y:S04]  /*0100*/  LDG.E R7, desc[UR4][R4.64] ;  /* 0x0000000404077981 */ /* 0x000ea8000c1e1900 */
[----:B------:R-:W3:Y:S01]  /*0110*/  LDG.E R0, desc[UR4][R2.64] ;  /* 0x0000000402007981 */ /* 0x000ee2000c1e1900 */
[----:B--2---:R-:W-:-:S05]  /*0120*/  IMAD.IADD R7, R7, 0x1, R10 ;  /* 0x0000000107077824 */ /* 0x004fca00078e020a */
[----:B---3--:R-:W-:Y:S01]  /*0130*/  ISETP.GE.AND P0, PT, R7, R0, PT ;  /* 0x000000000700720c */ /* 0x008fe20003f06270 */
[----:B------:R-:W-:-:S12]  /*0140*/  IMAD.WIDE R10, R6, 0x4, R8 ;  /* 0x00000004060a7825 */ /* 0x000fd800078e0208 */
[----:B------:R0:W-:Y:S04]  /*0150*/  @!P0 STG.E desc[UR4][R2.64], R7 ;  /* 0x0000000702008986 */ /* 0x0001e8000c101904 */
[----:B------:R-:W2:Y:S04]  /*0160*/  LDG.E R12, desc[UR4][R4.64+0x4] ;  /* 0x00000404040c7981 */ /* 0x000ea8000c1e1900 */
[----:B------:R-:W2:Y:S01]  /*0170*/  LDG.E R13, desc[UR4][R10.64] ;  /* 0x000000040a0d7981 */ /* 0x000ea2000c1e1900 */
[----:B------:R-:W-:Y:S01]  /*0180*/  @!P0 MOV R0, R7 ;  /* 0x0000000700008202 */ /* 0x000fe20000000f00 */
[----:B------:R-:W-:-:S04]  /*0190*/  IMAD.WIDE R8, R6, 0x4, R10 ;  /* 0x0000000406087825 */ /* 0x000fc800078e020a */
[----:B--2---:R-:W-:-:S05]  /*01a0*/  IMAD.IADD R13, R12, 0x1, R13 ;  /* 0x000000010c0d7824 */ /* 0x004fca00078e020d */
[----:B------:R-:W-:-:S13]  /*01b0*/  ISETP.GE.AND P0, PT, R13, R0, PT ;  /* 0x000000000d00720c */ /* 0x000fda0003f06270 */
        /* <DEDUP_REMOVED lines=8> */
[----:B0-----:R-:W3:Y:S04]  /*0240*/  LDG.E R7, desc[UR4][R4.64+0xc] ;  /* 0x00000c0404077981 */ /* 0x001ee8000c1e1900 */
[----:B------:R-:W3:Y:S01]  /*0250*/  LDG.E R12, desc[UR4][R10.64] ;  /* 0x000000040a0c7981 */ /* 0x000ee2000c1e1900 */
[----:B------:R-:W-:Y:S01]  /*0260*/  @!P0 MOV R0, R15 ;  /* 0x0000000f00008202 */ /* 0x000fe20000000f00 */
[----:B------:R-:W-:-:S04]  /*0270*/  IMAD.WIDE R8, R6, 0x4, R10 ;  /* 0x0000000406087825 */ /* 0x000fc800078e020a */
[----:B---3--:R-:W-:-:S05]  /*0280*/  IMAD.IADD R7, R7, 0x1, R12 ;  /* 0x0000000107077824 */ /* 0x008fca00078e020c */
[----:B------:R-:W-:-:S13]  /*0290*/  ISETP.GE.AND P0, PT, R7, R0, PT ;  /* 0x000000000700720c */ /* 0x000fda0003f06270 */
[----:B------:R0:W-:Y:S04]  /*02a0*/  @!P0 STG.E desc[UR4][R2.64], R7 ;  /* 0x0000000702008986 */ /* 0x0001e8000c101904 */
[----:B------:R-:W3:Y:S04]  /*02b0*/  LDG.E R12, desc[UR4][R4.64+0x10] ;  /* 0x00001004040c7981 */ /* 0x000ee8000c1e1900 */
[----:B-1----:R-:W3:Y:S01]  /*02c0*/  LDG.E R13, desc[UR4][R8.64] ;  /* 0x00000004080d7981 */ /* 0x002ee2000c1e1900 */
[----:B------:R-:W-:Y:S01]  /*02d0*/  @!P0 MOV R0, R7 ;  /* 0x0000000700008202 */ /* 0x000fe20000000f00 */
[----:B------:R-:W-:-:S04]  /*02e0*/  IMAD.WIDE R10, R6, 0x4, R8 ;  /* 0x00000004060a7825 */ /* 0x000fc800078e0208 */
[----:B---3--:R-:W-:-:S05]  /*02f0*/  IMAD.IADD R13, R12, 0x1, R13 ;  /* 0x000000010c0d7824 */ /* 0x008fca00078e020d */
[----:B------:R-:W-:-:S13]  /*0300*/  ISETP.GE.AND P0, PT, R13, R0, PT ;  /* 0x000000000d00720c */ /* 0x000fda0003f06270 */
[----:B------:R1:W-:Y:S04]  /*0310*/  @!P0 STG.E desc[UR4][R2.64], R13 ;  /* 0x0000000d02008986 */ /* 0x0003e8000c101904 */
[----:B------:R-:W3:Y:S04]  /*0320*/  LDG.E R12, desc[UR4][R4.64+0x14] ;  /* 0x00001404040c7981 */ /* 0x000ee8000c1e1900 */
[----:B--2---:R-:W3:Y:S01]  /*0330*/  LDG.E R15, desc[UR4][R10.64] ;  /* 0x000000040a0f7981 */ /* 0x004ee2000c1e1900 */
[----:B------:R-:W-:Y:S01]  /*0340*/  @!P0 MOV R0, R13 ;  /* 0x0000000d00008202 */ /* 0x000fe20000000f00 */
[----:B------:R-:W-:-:S04]  /*0350*/  IMAD.WIDE R8, R6, 0x4, R10 ;  /* 0x0000000406087825 */ /* 0x000fc800078e020a */
[----:B---3--:R-:W-:-:S05]  /*0360*/  IMAD.IADD R15, R12, 0x1, R15 ;  /* 0x000000010c0f7824 */ /* 0x008fca00078e020f */
        /* <DEDUP_REMOVED lines=73> */
.L_x_8:
        /* <DEDUP_REMOVED lines=16> */
.L_x_12:


//--------------------- .text._Z12floyd_kernelPiii --------------------------
	.section	.text._Z12floyd_kernelPiii,"ax",@progbits
	.align	128
        .global         _Z12floyd_kernelPiii
        .type           _Z12floyd_kernelPiii,@function
        .size           _Z12floyd_kernelPiii,(.L_x_13 - _Z12floyd_kernelPiii)
        .other          _Z12floyd_kernelPiii,@"STO_CUDA_ENTRY STV_DEFAULT"
_Z12floyd_kernelPiii:
.text._Z12floyd_kernelPiii:
[----:B------:R-:W-:Y:S01]  /*0000*/  LDC R1, c[0x0][0x37c] ;  /* 0x0000df00ff017b82 */ /* 0x000fe20000000800 */
[----:B------:R-:W0:Y:S07]  /*0010*/  S2R R3, SR_TID.Y ;  /* 0x0000000000037919 */ /* 0x000e2e0000002200 */
[----:B------:R-:W0:Y:S01]  /*0020*/  S2UR UR4, SR_CTAID.Y ;  /* 0x00000000000479c3 */ /* 0x000e220000002600 */
[----:B------:R-:W1:Y:S01]  /*0030*/  LDCU UR6, c[0x0][0x388] ;  /* 0x00007100ff0677ac */ /* 0x000e620008000800 */
[----:B------:R-:W2:Y:S06]  /*0040*/  S2R R5, SR_TID.X ;  /* 0x0000000000057919 */ /* 0x000eac0000002100 */
[----:B------:R-:W0:Y:S08]  /*0050*/  LDC R0, c[0x0][0x364] ;  /* 0x0000d900ff007b82 */ /* 0x000e300000000800 */
[----:B------:R-:W2:Y:S08]  /*0060*/  S2UR UR5, SR_CTAID.X ;  /* 0x00000000000579c3 */ /* 0x000eb00000002500 */
[----:B------:R-:W2:Y:S01]  /*0070*/  LDC R2, c[0x0][0x360] ;  /* 0x0000d800ff027b82 */ /* 0x000ea20000000800 */
[----:B0-----:R-:W-:-:S02]  /*0080*/  IMAD R0, R0, UR4, R3 ;  /* 0x0000000400007c24 */ /* 0x001fc4000f8e0203 */
[----:B--2---:R-:W-:-:S05]  /*0090*/  IMAD R3, R2, UR5, R5 ;  /* 0x0000000502037c24 */ /* 0x004fca000f8e0205 */
[----:B------:R-:W-:-:S04]  /*00a0*/  VIMNMX R2, PT, PT, R0, R3, !PT ;  /* 0x0000000300027248 */ /* 0x000fc80007fe0100 */
[----:B-1----:R-:W-:-:S13]  /*00b0*/  ISETP.GE.AND P0, PT, R2, UR6, PT ;  /* 0x0000000602007c0c */ /* 0x002fda000bf06270 */
[----:B------:R-:W-:Y:S05]  /*00c0*/  @P0 EXIT ;  /* 0x000000000000094d */ /* 0x000fea0003800000 */
[----:B------:R-:W0:Y:S01]  /*00d0*/  LDC R9, c[0x0][0x38c] ;  /* 0x0000e300ff097b82 */ /* 0x000e220000000800 */
[----:B------:R-:W1:Y:S01]  /*00e0*/  LDCU.64 UR4, c[0x0][0x358] ;  /* 0x00006b00ff0477ac */ /* 0x000e620008000a00 */
[----:B------:R-:W-:-:S06]  /*00f0*/  IMAD R11, R0, UR6, R3 ;  /* 0x00000006000b7c24 */ /* 0x000fcc000f8e0203 */
[----:B------:R-:W2:Y:S01]  /*0100*/  LDC.64 R6, c[0x0][0x380] ;  /* 0x0000e000ff067b82 */ /* 0x000ea20000000a00 */
[----:B0-----:R-:W-:Y:S02]  /*0110*/  IMAD R5, R0, UR6, R9 ;  /* 0x0000000600057c24 */ /* 0x001fe4000f8e0209 */
[----:B------:R-:W-:Y:S02]  /*0120*/  IMAD R9, R9, UR6, R3 ;  /* 0x0000000609097c24 */ /* 0x000fe4000f8e0203 */
[----:B--2---:R-:W-:-:S04]  /*0130*/  IMAD.WIDE R2, R5, 0x4, R6 ;  /* 0x0000000405027825 */ /* 0x004fc800078e0206 */
[--C-:B------:R-:W-:Y:S02]  /*0140*/  IMAD.WIDE R4, R9, 0x4, R6.reuse ;  /* 0x0000000409047825 */ /* 0x100fe400078e0206 */
[----:B-1----:R-:W2:Y:S02]  /*0150*/  LDG.E R2, desc[UR4][R2.64] ;  /* 0x0000000402027981 */ /* 0x002ea4000c1e1900 */
[----:B------:R-:W-:Y:S02]  /*0160*/  IMAD.WIDE R6, R11, 0x4, R6 ;  /* 0x000000040b067825 */ /* 0x000fe400078e0206 */
[----:B------:R-:W2:Y:S04]  /*0170*/  LDG.E R5, desc[UR4][R4.64] ;  /* 0x0000000404057981 */ /* 0x000ea8000c1e1900 */
[----:B------:R-:W3:Y:S01]  /*0180*/  LDG.E R0, desc[UR4][R6.64] ;  /* 0x0000000406007981 */ /* 0x000ee2000c1e1900 */
[----:B--2---:R-:W-:-:S04]  /*0190*/  IADD3 R9, PT, PT, R2, R5, RZ ;  /* 0x0000000502097210 */ /* 0x004fc80007ffe0ff */
[----:B---3--:R-:W-:-:S13]  /*01a0*/  ISETP.GE.AND P0, PT, R9, R0, PT ;  /* 0x000000000900720c */ /* 0x008fda0003f06270 */
[----:B------:R-:W-:Y:S05]  /*01b0*/  @P0 EXIT ;  /* 0x000000000000094d */ /* 0x000fea0003800000 */
[----:B------:R-:W-:Y:S01]  /*01c0*/  STG.E desc[UR4][R6.64], R9 ;  /* 0x0000000906007986 */ /* 0x000fe2000c101904 */
[----:B------:R-:W-:Y:S05]  /*01d0*/  EXIT ;  /* 0x000000000000794d */ /* 0x000fea0003800000 */
.L_x_9:
        /* <DEDUP_REMOVED lines=10> */
.L_x_13:


//--------------------- .nv.shared.reserved.0     --------------------------
	.section	.nv.shared.reserved.0,"aw",@nobits
	.weak		__nv_reservedSMEM_offset_0_alias
	.size		__nv_reservedSMEM_offset_0_alias, 0, 64
	.other		__nv_reservedSMEM_offset_0_alias,@"STO_CUDA_RESERVED_SHARED STV_DEFAULT"
__nv_reservedSMEM_offset_0_alias:
	.zero		0
	.zero		64


//--------------------- .nv.constant0._Z19floyd_block_kernel3Piii --------------------------
	.section	.nv.constant0._Z19floyd_block_kernel3Piii,"a",@progbits
	.sectionflags	@""
	.align	4
.nv.constant0._Z19floyd_block_kernel3Piii:
	.zero		912


//--------------------- .nv.constant0._Z19floyd_block_kernel2Piii --------------------------
	.section	.nv.constant0._Z19floyd_block_kernel2Piii,"a",@progbits
	.sectionflags	@""
	.align	4
.nv.constant0._Z19floyd_block_kernel2Piii:
	.zero		912


//--------------------- .nv.constant0._Z19floyd_block_kernel1Piii --------------------------
	.section	.nv.constant0._Z19floyd_block_kernel1Piii,"a",@progbits
	.sectionflags	@""
	.align	4
.nv.constant0._Z19floyd_block_kernel1Piii:
	.zero		912


//--------------------- .nv.constant0._Z12floyd_kernelPiii --------------------------
	.section	.nv.constant0._Z12floyd_kernelPiii,"a",@progbits
	.sectionflags	@""
	.align	4
.nv.constant0._Z12floyd_kernelPiii:
	.zero		912


//--------------------- SYMBOLS --------------------------

	.type		.nv.reservedSmem.offset0,@object
	.size		.nv.reservedSmem.offset0,0x4
